// auto-generated by cutlass_sweep.gemm — config: {"arch": "sm_100", "cluster_m": 1, "cluster_n": 1, "dtype": "int8", "dtype_b": "int8", "layout": "nt", "stages": 7, "tile_k": 32, "tile_m": 128, "tile_n": 256}
#include "cutlass/cutlass.h"
#include "cutlass/gemm/collective/collective_builder.hpp"
#include "cutlass/gemm/device/gemm_universal_adapter.h"
#include "cutlass/gemm/kernel/gemm_universal.hpp"
#include "cutlass/epilogue/collective/collective_builder.hpp"

using ElemA = int8_t;
using ElemB = int8_t;
using ElemCD = int8_t;
using Acc  = int32_t;
using TileShape    = cute::Shape<cute::_128, cute::_256, cute::_32>;
using ClusterShape = cute::Shape<cute::_1, cute::_1, cute::_1>;

using CollectiveEpilogue = typename cutlass::epilogue::collective::CollectiveBuilder<
    cutlass::arch::Sm100, cutlass::arch::OpClassTensorOp,
    TileShape, ClusterShape,
    cutlass::epilogue::collective::EpilogueTileAuto,
    Acc, Acc,
    ElemCD, cutlass::layout::RowMajor, 128 / cutlass::sizeof_bits<ElemCD>::value,
    ElemCD, cutlass::layout::RowMajor, 128 / cutlass::sizeof_bits<ElemCD>::value,
    cutlass::epilogue::collective::EpilogueScheduleAuto
  >::CollectiveOp;

using CollectiveMainloop = typename cutlass::gemm::collective::CollectiveBuilder<
    cutlass::arch::Sm100, cutlass::arch::OpClassTensorOp,
    ElemA, cutlass::layout::RowMajor, 128 / cutlass::sizeof_bits<ElemA>::value,
    ElemB, cutlass::layout::ColumnMajor, 128 / cutlass::sizeof_bits<ElemB>::value,
    Acc,
    TileShape, ClusterShape,
    cutlass::gemm::collective::StageCount<7>,
    cutlass::gemm::collective::KernelScheduleAuto
  >::CollectiveOp;

using GemmKernel = cutlass::gemm::kernel::GemmUniversal<
    cute::Shape<int,int,int,int>,
    CollectiveMainloop,
    CollectiveEpilogue
>;
using Gemm = cutlass::gemm::device::GemmUniversalAdapter<GemmKernel>;

// Force the device kernel symbol into the cubin without needing a host main.
auto* _anchor = &cutlass::device_kernel<GemmKernel>;


// ===== COMPILED SASS (sm_100a) =====

	.target	sm_100a

	.elftype	@"ET_EXEC"


//--------------------- .note.nv.tkinfo           --------------------------
	.section	.note.nv.tkinfo,"",@"SHT_NOTE"
	.sectionflags	@"SHF_NOTE_NV_TKINFO"
	.tkinfo
        /*0018*/ 	.word	0x00000002
        /*0030*/ 	.string	""
        /*0030*/ 	.string	"ptxas"
        /*0030*/ 	.string	"Cuda compilation tools, release 13.0, V13.0.88"
        /*0030*/ 	.string	"Build cuda_13.0.r13.0/compiler.36424714_0"
        /*0030*/ 	.string	"-arch sm_100a -m 64 "



//--------------------- .note.nv.cuinfo           --------------------------
	.section	.note.nv.cuinfo,"",@"SHT_NOTE"
	.sectionflags	@"SHF_NOTE_NV_CUINFO"
        /*0018*/ 	.short	0x0002
        /*001a*/ 	.short	0x0064
        /*001c*/ 	.short	0x0082
	.zero		2


//--------------------- .nv.info                  --------------------------
	.section	.nv.info,"",@"SHT_CUDA_INFO"
	.align	4


	//----- nvinfo : EIATTR_REGCOUNT
	.align		4
        /*0000*/ 	.byte	0x04, 0x2f
        /*0002*/ 	.short	(.L_20 - .L_19)
	.align		4
.L_19:
        /*0004*/ 	.word	index@(_ZN7cutlass13device_kernelINS_4gemm6kernel13GemmUniversalIN4cute5tupleIJiiiiEEENS1_10collective13CollectiveMmaINS1_35MainloopSm100TmaUmmaWarpSpecializedILi7ELi2ELi2ENS5_IJNS4_1CILi1EEESB_SB_EEEEENS5_IJNSA_ILi128EEENSA_ILi256EEENSA_ILi32EEEEEEaNS5_IJlSB_lEEEaSI_NS4_8TiledMMAINS4_8MMA_AtomIJNS4_15SM100_MMA_S8_SSIaaiLi128ELi256ELNS4_4UMMA5MajorE0ELSN_0ELNSM_8SaturateE0EEEEEENS4_6LayoutISC_NS5_IJNSA_ILi0EEESS_SS_EEEEENS5_IJNS4_10UnderscoreESV_SV_EEEEENS4_13SM90_TMA_LOADENS4_14ComposedLayoutINS4_7SwizzleILi1ELi4ELi3EEENS4_18smem_ptr_flag_bitsILi8EEENSR_INS5_IJNSA_ILi8EEESG_EEENS5_IJSG_SB_EEEEEEEvNS4_8identityESY_S18_vS19_EENS_8epilogue10collective18CollectiveEpilogueINS1B_23Sm100TmaWarpSpecializedILi4ELi2ELi64ELb0ELb0EEEJSH_NS5_IJNSR_ISE_SB_EENSR_INSA_ILi64EEESB_EEEEEaSI_aSI_NS1B_6fusion15FusionCallbacksIS1F_NS1K_17LinearCombinationIaiaiLNS_15FloatRoundStyleE2EEESH_S1J_JEEENS4_5SM1004TMEM4LOAD26SM100_TMEM_LOAD_32dp32b64xESY_NSZ_INS10_ILi2ELi4ELi3EEES13_NSR_INS5_IJS14_S1H_EEENS5_IJS1H_SB_EEEEEEENS4_39AutoVectorizingCopyWithAssumedAlignmentILi128EEENS4_14SM90_TMA_STOREES1Y_S20_S20_EEEvvEEEEvNT_6ParamsE)
        /*0008*/ 	.word	0x000000af


	//----- nvinfo : EIATTR_FRAME_SIZE
	.align		4
.L_20:
        /*000c*/ 	.byte	0x04, 0x11
        /*000e*/ 	.short	(.L_22 - .L_21)
	.align		4
.L_21:
        /*0010*/ 	.word	index@($__internal_2_$__cuda_sm10x_tcgen05_guardrail_trap_unallocated_columns_being_dealloced)
        /*0014*/ 	.word	0x00000000


	//----- nvinfo : EIATTR_FRAME_SIZE
	.align		4
.L_22:
        /*0018*/ 	.byte	0x04, 0x11
        /*001a*/ 	.short	(.L_24 - .L_23)
	.align		4
.L_23:
        /*001c*/ 	.word	index@($__internal_1_$__cuda_sm10x_tcgen05_guardrail_trap_phase_invalid_during_alloc)
        /*0020*/ 	.word	0x00000000


	//----- nvinfo : EIATTR_FRAME_SIZE
	.align		4
.L_24:
        /*0024*/ 	.byte	0x04, 0x11
        /*0026*/ 	.short	(.L_26 - .L_25)
	.align		4
.L_25:
        /*0028*/ 	.word	index@($__internal_0_$__cuda_sm10x_tcgen05_guardrail_trap_col_being_dealloced_not_returned_by_alloc)
        /*002c*/ 	.word	0x00000000


	//----- nvinfo : EIATTR_FRAME_SIZE
	.align		4
.L_26:
        /*0030*/ 	.byte	0x04, 0x11
        /*0032*/ 	.short	(.L_28 - .L_27)
	.align		4
.L_27:
        /*0034*/ 	.word	index@(_ZN7cutlass13device_kernelINS_4gemm6kernel13GemmUniversalIN4cute5tupleIJiiiiEEENS1_10collective13CollectiveMmaINS1_35MainloopSm100TmaUmmaWarpSpecializedILi7ELi2ELi2ENS5_IJNS4_1CILi1EEESB_SB_EEEEENS5_IJNSA_ILi128EEENSA_ILi256EEENSA_ILi32EEEEEEaNS5_IJlSB_lEEEaSI_NS4_8TiledMMAINS4_8MMA_AtomIJNS4_15SM100_MMA_S8_SSIaaiLi128ELi256ELNS4_4UMMA5MajorE0ELSN_0ELNSM_8SaturateE0EEEEEENS4_6LayoutISC_NS5_IJNSA_ILi0EEESS_SS_EEEEENS5_IJNS4_10UnderscoreESV_SV_EEEEENS4_13SM90_TMA_LOADENS4_14ComposedLayoutINS4_7SwizzleILi1ELi4ELi3EEENS4_18smem_ptr_flag_bitsILi8EEENSR_INS5_IJNSA_ILi8EEESG_EEENS5_IJSG_SB_EEEEEEEvNS4_8identityESY_S18_vS19_EENS_8epilogue10collective18CollectiveEpilogueINS1B_23Sm100TmaWarpSpecializedILi4ELi2ELi64ELb0ELb0EEEJSH_NS5_IJNSR_ISE_SB_EENSR_INSA_ILi64EEESB_EEEEEaSI_aSI_NS1B_6fusion15FusionCallbacksIS1F_NS1K_17LinearCombinationIaiaiLNS_15FloatRoundStyleE2EEESH_S1J_JEEENS4_5SM1004TMEM4LOAD26SM100_TMEM_LOAD_32dp32b64xESY_NSZ_INS10_ILi2ELi4ELi3EEES13_NSR_INS5_IJS14_S1H_EEENS5_IJS1H_SB_EEEEEEENS4_39AutoVectorizingCopyWithAssumedAlignmentILi128EEENS4_14SM90_TMA_STOREES1Y_S20_S20_EEEvvEEEEvNT_6ParamsE)
        /*0038*/ 	.word	0x00000000


	//----- nvinfo : EIATTR_MIN_STACK_SIZE
	.align		4
.L_28:
        /*003c*/ 	.byte	0x04, 0x12
        /*003e*/ 	.short	(.L_30 - .L_29)
	.align		4
.L_29:
        /*0040*/ 	.word	index@(_ZN7cutlass13device_kernelINS_4gemm6kernel13GemmUniversalIN4cute5tupleIJiiiiEEENS1_10collective13CollectiveMmaINS1_35MainloopSm100TmaUmmaWarpSpecializedILi7ELi2ELi2ENS5_IJNS4_1CILi1EEESB_SB_EEEEENS5_IJNSA_ILi128EEENSA_ILi256EEENSA_ILi32EEEEEEaNS5_IJlSB_lEEEaSI_NS4_8TiledMMAINS4_8MMA_AtomIJNS4_15SM100_MMA_S8_SSIaaiLi128ELi256ELNS4_4UMMA5MajorE0ELSN_0ELNSM_8SaturateE0EEEEEENS4_6LayoutISC_NS5_IJNSA_ILi0EEESS_SS_EEEEENS5_IJNS4_10UnderscoreESV_SV_EEEEENS4_13SM90_TMA_LOADENS4_14ComposedLayoutINS4_7SwizzleILi1ELi4ELi3EEENS4_18smem_ptr_flag_bitsILi8EEENSR_INS5_IJNSA_ILi8EEESG_EEENS5_IJSG_SB_EEEEEEEvNS4_8identityESY_S18_vS19_EENS_8epilogue10collective18CollectiveEpilogueINS1B_23Sm100TmaWarpSpecializedILi4ELi2ELi64ELb0ELb0EEEJSH_NS5_IJNSR_ISE_SB_EENSR_INSA_ILi64EEESB_EEEEEaSI_aSI_NS1B_6fusion15FusionCallbacksIS1F_NS1K_17LinearCombinationIaiaiLNS_15FloatRoundStyleE2EEESH_S1J_JEEENS4_5SM1004TMEM4LOAD26SM100_TMEM_LOAD_32dp32b64xESY_NSZ_INS10_ILi2ELi4ELi3EEES13_NSR_INS5_IJS14_S1H_EEENS5_IJS1H_SB_EEEEEEENS4_39AutoVectorizingCopyWithAssumedAlignmentILi128EEENS4_14SM90_TMA_STOREES1Y_S20_S20_EEEvvEEEEvNT_6ParamsE)
        /*0044*/ 	.word	0x00000000
.L_30:


//--------------------- .nv.compat                --------------------------
	.section	.nv.compat,"",@"SHT_CUDA_COMPAT_INFO"
	.align	4
        /*0000*/ 	.byte	0x02, 0x09, 0x01, 0x00, 0x02, 0x02, 0x03, 0x00, 0x02, 0x05, 0x06, 0x00, 0x03, 0x07, 0x01, 0x01
        /*0010*/ 	.byte	0x02, 0x03, 0x01, 0x00, 0x02, 0x06, 0x01, 0x00, 0x04, 0x0b, 0x08, 0x00, 0x01, 0x00, 0x00, 0x00
        /*0020*/ 	.byte	0x00, 0x00, 0x00, 0x00


//--------------------- .nv.info._ZN7cutlass13device_kernelINS_4gemm6kernel13GemmUniversalIN4cute5tupleIJiiiiEEENS1_10collective13CollectiveMmaINS1_35MainloopSm100TmaUmmaWarpSpecializedILi7ELi2ELi2ENS5_IJNS4_1CILi1EEESB_SB_EEEEENS5_IJNSA_ILi128EEENSA_ILi256EEENSA_ILi32EEEEEEaNS5_IJlSB_lEEEaSI_NS4_8TiledMMAINS4_8MMA_AtomIJNS4_15SM100_MMA_S8_SSIaaiLi128ELi256ELNS4_4UMMA5MajorE0ELSN_0ELNSM_8SaturateE0EEEEEENS4_6LayoutISC_NS5_IJNSA_ILi0EEESS_SS_EEEEENS5_IJNS4_10UnderscoreESV_SV_EEEEENS4_13SM90_TMA_LOADENS4_14ComposedLayoutINS4_7SwizzleILi1ELi4ELi3EEENS4_18smem_ptr_flag_bitsILi8EEENSR_INS5_IJNSA_ILi8EEESG_EEENS5_IJSG_SB_EEEEEEEvNS4_8identityESY_S18_vS19_EENS_8epilogue10collective18CollectiveEpilogueINS1B_23Sm100TmaWarpSpecializedILi4ELi2ELi64ELb0ELb0EEEJSH_NS5_IJNSR_ISE_SB_EENSR_INSA_ILi64EEESB_EEEEEaSI_aSI_NS1B_6fusion15FusionCallbacksIS1F_NS1K_17LinearCombinationIaiaiLNS_15FloatRoundStyleE2EEESH_S1J_JEEENS4_5SM1004TMEM4LOAD26SM100_TMEM_LOAD_32dp32b64xESY_NSZ_INS10_ILi2ELi4ELi3EEES13_NSR_INS5_IJS14_S1H_EEENS5_IJS1H_SB_EEEEEEENS4_39AutoVectorizingCopyWithAssumedAlignmentILi128EEENS4_14SM90_TMA_STOREES1Y_S20_S20_EEEvvEEEEvNT_6ParamsE --------------------------
	.section	.nv.info._ZN7cutlass13device_kernelINS_4gemm6kernel13GemmUniversalIN4cute5tupleIJiiiiEEENS1_10collective13CollectiveMmaINS1_35MainloopSm100TmaUmmaWarpSpecializedILi7ELi2ELi2ENS5_IJNS4_1CILi1EEESB_SB_EEEEENS5_IJNSA_ILi128EEENSA_ILi256EEENSA_ILi32EEEEEEaNS5_IJlSB_lEEEaSI_NS4_8TiledMMAINS4_8MMA_AtomIJNS4_15SM100_MMA_S8_SSIaaiLi128ELi256ELNS4_4UMMA5MajorE0ELSN_0ELNSM_8SaturateE0EEEEEENS4_6LayoutISC_NS5_IJNSA_ILi0EEESS_SS_EEEEENS5_IJNS4_10UnderscoreESV_SV_EEEEENS4_13SM90_TMA_LOADENS4_14ComposedLayoutINS4_7SwizzleILi1ELi4ELi3EEENS4_18smem_ptr_flag_bitsILi8EEENSR_INS5_IJNSA_ILi8EEESG_EEENS5_IJSG_SB_EEEEEEEvNS4_8identityESY_S18_vS19_EENS_8epilogue10collective18CollectiveEpilogueINS1B_23Sm100TmaWarpSpecializedILi4ELi2ELi64ELb0ELb0EEEJSH_NS5_IJNSR_ISE_SB_EENSR_INSA_ILi64EEESB_EEEEEaSI_aSI_NS1B_6fusion15FusionCallbacksIS1F_NS1K_17LinearCombinationIaiaiLNS_15FloatRoundStyleE2EEESH_S1J_JEEENS4_5SM1004TMEM4LOAD26SM100_TMEM_LOAD_32dp32b64xESY_NSZ_INS10_ILi2ELi4ELi3EEES13_NSR_INS5_IJS14_S1H_EEENS5_IJS1H_SB_EEEEEEENS4_39AutoVectorizingCopyWithAssumedAlignmentILi128EEENS4_14SM90_TMA_STOREES1Y_S20_S20_EEEvvEEEEvNT_6ParamsE,"",@"SHT_CUDA_INFO"
	.sectionflags	@""
	.align	4


	//----- nvinfo : EIATTR_CUDA_API_VERSION
	.align		4
        /*0000*/ 	.byte	0x04, 0x37
        /*0002*/ 	.short	(.L_32 - .L_31)
.L_31:
        /*0004*/ 	.word	0x00000082


	//----- nvinfo : EIATTR_KPARAM_INFO
	.align		4
.L_32:
        /*0008*/ 	.byte	0x04, 0x17
        /*000a*/ 	.short	(.L_34 - .L_33)
.L_33:
        /*000c*/ 	.word	0x00000000
        /*0010*/ 	.short	0x0000
        /*0012*/ 	.short	0x0000
        /*0014*/ 	.byte	0x00, 0xf0, 0x01, 0x20


	//----- nvinfo : EIATTR_AT_ENTRY_FRAGMENTS
	.align		4
.L_34:
        /*0018*/ 	.byte	0x04, 0x4f
        /*001a*/ 	.short	(.L_36 - .L_35)


	//   ....[0]....
.L_35:
        /*001c*/ 	.word	0x00000006


	//----- nvinfo : EIATTR_RESERVED_SMEM_USED
	.align		4
.L_36:
        /*0020*/ 	.byte	0x01, 0x41
	.zero		2


	//----- nvinfo : EIATTR_SPARSE_MMA_MASK
	.align		4
        /*0024*/ 	.byte	0x03, 0x50
        /*0026*/ 	.short	0x0000


	//----- nvinfo : EIATTR_TCGEN05_1CTA_USED
	.align		4
        /*0028*/ 	.byte	0x01, 0x51
	.zero		2


	//----- nvinfo : EIATTR_MAXREG_COUNT
	.align		4
        /*002c*/ 	.byte	0x03, 0x1b
        /*002e*/ 	.short	0x00ff


	//----- nvinfo : EIATTR_NUM_BARRIERS
	.align		4
        /*0030*/ 	.byte	0x02, 0x4c
        /*0032*/ 	.byte	0x07
	.zero		1


	//----- nvinfo : EIATTR_EXTERNS
	.align		4
        /*0034*/ 	.byte	0x04, 0x0f
        /*0036*/ 	.short	(.L_38 - .L_37)


	//   ....[0]....
	.align		4
.L_37:
        /*0038*/ 	.word	index@(__assertfail)


	//----- nvinfo : EIATTR_MERCURY_ISA_VERSION
	.align		4
.L_38:
        /*003c*/ 	.byte	0x03, 0x5f
        /*003e*/ 	.short	0x0101


	//----- nvinfo : EIATTR_INT_WARP_WIDE_INSTR_OFFSETS
	.align		4
        /*0040*/ 	.byte	0x04, 0x31
        /*0042*/ 	.short	(.L_40 - .L_39)


	//   ....[0]....
.L_39:
        /*0044*/ 	.word	0x00001e10


	//   ....[1]....
        /*0048*/ 	.word	0x000037a0


	//   ....[2]....
        /*004c*/ 	.word	0x000037c0


	//   ....[3]....
        /*0050*/ 	.word	0x000037f0


	//   ....[4]....
        /*0054*/ 	.word	0x00004130


	//   ....[5]....
        /*0058*/ 	.word	0x000041a0


	//   ....[6]....
        /*005c*/ 	.word	0x00004280


	//   ....[7]....
        /*0060*/ 	.word	0x00004300


	//   ....[8]....
        /*0064*/ 	.word	0x00004410


	//   ....[9]....
        /*0068*/ 	.word	0x000044a0


	//   ....[10]....
        /*006c*/ 	.word	0x00004680


	//   ....[11]....
        /*0070*/ 	.word	0x000047e0


	//----- nvinfo : EIATTR_COOP_GROUP_MASK_REGIDS
	.align		4
.L_40:
        /*0074*/ 	.byte	0x04, 0x29
        /*0076*/ 	.short	(.L_42 - .L_41)


	//   ....[0]....
.L_41:
        /*0078*/ 	.word	0xffffffff


	//   ....[1]....
        /*007c*/ 	.word	0xffffffff


	//   ....[2]....
        /*0080*/ 	.word	0xffffffff


	//   ....[3]....
        /*0084*/ 	.word	0xffffffff


	//   ....[4]....
        /*0088*/ 	.word	0xffffffff


	//   ....[5]....
        /*008c*/ 	.word	0xffffffff


	//   ....[6]....
        /*0090*/ 	.word	0xffffffff


	//   ....[7]....
        /*0094*/ 	.word	0xffffffff


	//   ....[8]....
        /*0098*/ 	.word	0xffffffff


	//   ....[9]....
        /*009c*/ 	.word	0xffffffff


	//   ....[10]....
        /*00a0*/ 	.word	0xffffffff


	//   ....[11]....
        /*00a4*/ 	.word	0xffffffff


	//   ....[12]....
        /*00a8*/ 	.word	0xffffffff


	//----- nvinfo : EIATTR_COOP_GROUP_INSTR_OFFSETS
	.align		4
.L_42:
        /*00ac*/ 	.byte	0x04, 0x28
        /*00ae*/ 	.short	(.L_44 - .L_43)


	//   ....[0]....
.L_43:
        /*00b0*/ 	.word	0x00000090


	//   ....[1]....
        /*00b4*/ 	.word	0x000004d0


	//   ....[2]....
        /*00b8*/ 	.word	0x000006a0


	//   ....[3]....
        /*00bc*/ 	.word	0x00000840


	//   ....[4]....
        /*00c0*/ 	.word	0x00000940


	//   ....[5]....
        /*00c4*/ 	.word	0x00000ab0


	//   ....[6]....
        /*00c8*/ 	.word	0x00000c10


	//   ....[7]....
        /*00cc*/ 	.word	0x00001cf0


	//   ....[8]....
        /*00d0*/ 	.word	0x00002c80


	//   ....[9]....
        /*00d4*/ 	.word	0x00002e90


	//   ....[10]....
        /*00d8*/ 	.word	0x00002ec0


	//   ....[11]....
        /*00dc*/ 	.word	0x00003680


	//   ....[12]....
        /*00e0*/ 	.word	0x000038b0


	//----- nvinfo : EIATTR_VRC_CTA_INIT_COUNT
	.align		4
.L_44:
        /*00e4*/ 	.byte	0x02, 0x4a
        /*00e6*/ 	.byte	0x80
	.zero		1


	//----- nvinfo : EIATTR_SYSCALL_OFFSETS
	.align		4
        /*00e8*/ 	.byte	0x04, 0x46
        /*00ea*/ 	.short	(.L_46 - .L_45)


	//   ....[0]....
.L_45:
        /*00ec*/ 	.word	0x00005260


	//   ....[1]....
        /*00f0*/ 	.word	0x000053a0


	//   ....[2]....
        /*00f4*/ 	.word	0x00005c00


	//   ....[3]....
        /*00f8*/ 	.word	0x00007200


	//   ....[4]....
        /*00fc*/ 	.word	0x000087a0


	//   ....[5]....
        /*0100*/ 	.word	0x00009d70


	//----- nvinfo : EIATTR_MBARRIER_INSTR_OFFSETS
	.align		4
.L_46:
        /*0104*/ 	.byte	0x04, 0x39
        /*0106*/ 	.short	(.L_48 - .L_47)


	//   ....[0]....
.L_47:
        /*0108*/ 	.word	0x000005b0
        /*010c*/ 	.word	0x000000ff
        /*0110*/ 	.word	0x00000000
        /*0114*/ 	.short	0x0100
        /*0116*/ 	.byte	0x05
	.zero		1


	//   ....[1]....
        /*0118*/ 	.word	0x000005c0
        /*011c*/ 	.word	0x000000ff
        /*0120*/ 	.word	0x00000038
        /*0124*/ 	.short	0x0100
        /*0126*/ 	.byte	0x05
	.zero		1


	//   ....[2]....
        /*0128*/ 	.word	0x000005d0
        /*012c*/ 	.word	0x000000ff
        /*0130*/ 	.word	0x00000008
        /*0134*/ 	.short	0x0100
        /*0136*/ 	.byte	0x05
	.zero		1


	//   ....[3]....
        /*0138*/ 	.word	0x000005e0
        /*013c*/ 	.word	0x000000ff
        /*0140*/ 	.word	0x00000040
        /*0144*/ 	.short	0x0100
        /*0146*/ 	.byte	0x05
	.zero		1


	//   ....[4]....
        /*0148*/ 	.word	0x000005f0
        /*014c*/ 	.word	0x000000ff
        /*0150*/ 	.word	0x00000010
        /*0154*/ 	.short	0x0100
        /*0156*/ 	.byte	0x05
	.zero		1


	//   ....[5]....
        /*0158*/ 	.word	0x00000600
        /*015c*/ 	.word	0x000000ff
        /*0160*/ 	.word	0x00000048
        /*0164*/ 	.short	0x0100
        /*0166*/ 	.byte	0x05
	.zero		1


	//   ....[6]....
        /*0168*/ 	.word	0x00000610
        /*016c*/ 	.word	0x000000ff
        /*0170*/ 	.word	0x00000018
        /*0174*/ 	.short	0x0100
        /*0176*/ 	.byte	0x05
	.zero		1


	//   ....[7]....
        /*0178*/ 	.word	0x00000620
        /*017c*/ 	.word	0x000000ff
        /*0180*/ 	.word	0x00000050
        /*0184*/ 	.short	0x0100
        /*0186*/ 	.byte	0x05
	.zero		1


	//   ....[8]....
        /*0188*/ 	.word	0x00000630
        /*018c*/ 	.word	0x000000ff
        /*0190*/ 	.word	0x00000020
        /*0194*/ 	.short	0x0100
        /*0196*/ 	.byte	0x05
	.zero		1


	//   ....[9]....
        /*0198*/ 	.word	0x00000640
        /*019c*/ 	.word	0x000000ff
        /*01a0*/ 	.word	0x00000058
        /*01a4*/ 	.short	0x0100
        /*01a6*/ 	.byte	0x05
	.zero		1


	//   ....[10]....
        /*01a8*/ 	.word	0x00000650
        /*01ac*/ 	.word	0x000000ff
        /*01b0*/ 	.word	0x00000028
        /*01b4*/ 	.short	0x0100
        /*01b6*/ 	.byte	0x05
	.zero		1


	//   ....[11]....
        /*01b8*/ 	.word	0x00000660
        /*01bc*/ 	.word	0x000000ff
        /*01c0*/ 	.word	0x00000060
        /*01c4*/ 	.short	0x0100
        /*01c6*/ 	.byte	0x05
	.zero		1


	//   ....[12]....
        /*01c8*/ 	.word	0x00000670
        /*01cc*/ 	.word	0x000000ff
        /*01d0*/ 	.word	0x00000030
        /*01d4*/ 	.short	0x0100
        /*01d6*/ 	.byte	0x05
	.zero		1


	//   ....[13]....
        /*01d8*/ 	.word	0x00000680
        /*01dc*/ 	.word	0x000000ff
        /*01e0*/ 	.word	0x00000068
        /*01e4*/ 	.short	0x0100
        /*01e6*/ 	.byte	0x05
	.zero		1


	//   ....[14]....
        /*01e8*/ 	.word	0x000007b0
        /*01ec*/ 	.word	0x000000ff
        /*01f0*/ 	.word	0x00000070
        /*01f4*/ 	.short	0x0100
        /*01f6*/ 	.byte	0x07
	.zero		1


	//   ....[15]....
        /*01f8*/ 	.word	0x000007c0
        /*01fc*/ 	.word	0x000000ff
        /*0200*/ 	.word	0x00000090
        /*0204*/ 	.short	0x0100
        /*0206*/ 	.byte	0x07
	.zero		1


	//   ....[16]....
        /*0208*/ 	.word	0x000007d0
        /*020c*/ 	.word	0x000000ff
        /*0210*/ 	.word	0x00000078
        /*0214*/ 	.short	0x0100
        /*0216*/ 	.byte	0x07
	.zero		1


	//   ....[17]....
        /*0218*/ 	.word	0x000007e0
        /*021c*/ 	.word	0x000000ff
        /*0220*/ 	.word	0x00000098
        /*0224*/ 	.short	0x0100
        /*0226*/ 	.byte	0x07
	.zero		1


	//   ....[18]....
        /*0228*/ 	.word	0x000007f0
        /*022c*/ 	.word	0x000000ff
        /*0230*/ 	.word	0x00000080
        /*0234*/ 	.short	0x0100
        /*0236*/ 	.byte	0x07
	.zero		1


	//   ....[19]....
        /*0238*/ 	.word	0x00000800
        /*023c*/ 	.word	0x000000ff
        /*0240*/ 	.word	0x000000a0
        /*0244*/ 	.short	0x0100
        /*0246*/ 	.byte	0x07
	.zero		1


	//   ....[20]....
        /*0248*/ 	.word	0x00000810
        /*024c*/ 	.word	0x000000ff
        /*0250*/ 	.word	0x00000088
        /*0254*/ 	.short	0x0100
        /*0256*/ 	.byte	0x07
	.zero		1


	//   ....[21]....
        /*0258*/ 	.word	0x00000820
        /*025c*/ 	.word	0x000000ff
        /*0260*/ 	.word	0x000000a8
        /*0264*/ 	.short	0x0100
        /*0266*/ 	.byte	0x07
	.zero		1


	//   ....[22]....
        /*0268*/ 	.word	0x00000910
        /*026c*/ 	.word	0x000000ff
        /*0270*/ 	.word	0x000000b0
        /*0274*/ 	.short	0x0100
        /*0276*/ 	.byte	0x05
	.zero		1


	//   ....[23]....
        /*0278*/ 	.word	0x00000920
        /*027c*/ 	.word	0x000000ff
        /*0280*/ 	.word	0x000000b8
        /*0284*/ 	.short	0x0100
        /*0286*/ 	.byte	0x05
	.zero		1


	//   ....[24]....
        /*0288*/ 	.word	0x00000a60
        /*028c*/ 	.word	0x000000ff
        /*0290*/ 	.word	0x000000c0
        /*0294*/ 	.short	0x0100
        /*0296*/ 	.byte	0x05
	.zero		1


	//   ....[25]....
        /*0298*/ 	.word	0x00000a70
        /*029c*/ 	.word	0x000000ff
        /*02a0*/ 	.word	0x000000d0
        /*02a4*/ 	.short	0x0100
        /*02a6*/ 	.byte	0x05
	.zero		1


	//   ....[26]....
        /*02a8*/ 	.word	0x00000a80
        /*02ac*/ 	.word	0x000000ff
        /*02b0*/ 	.word	0x000000c8
        /*02b4*/ 	.short	0x0100
        /*02b6*/ 	.byte	0x05
	.zero		1


	//   ....[27]....
        /*02b8*/ 	.word	0x00000a90
        /*02bc*/ 	.word	0x000000ff
        /*02c0*/ 	.word	0x000000d8
        /*02c4*/ 	.short	0x0100
        /*02c6*/ 	.byte	0x05
	.zero		1


	//   ....[28]....
        /*02c8*/ 	.word	0x00000bc0
        /*02cc*/ 	.word	0x000000ff
        /*02d0*/ 	.word	0x000000e0
        /*02d4*/ 	.short	0x0100
        /*02d6*/ 	.byte	0x07
	.zero		1


	//   ....[29]....
        /*02d8*/ 	.word	0x00000bd0
        /*02dc*/ 	.word	0x000000ff
        /*02e0*/ 	.word	0x000000f0
        /*02e4*/ 	.short	0x0100
        /*02e6*/ 	.byte	0x07
	.zero		1


	//   ....[30]....
        /*02e8*/ 	.word	0x00000be0
        /*02ec*/ 	.word	0x000000ff
        /*02f0*/ 	.word	0x000000e8
        /*02f4*/ 	.short	0x0100
        /*02f6*/ 	.byte	0x07
	.zero		1


	//   ....[31]....
        /*02f8*/ 	.word	0x00000bf0
        /*02fc*/ 	.word	0x000000ff
        /*0300*/ 	.word	0x000000f8
        /*0304*/ 	.short	0x0100
        /*0306*/ 	.byte	0x07
	.zero		1


	//   ....[32]....
        /*0308*/ 	.word	0x00000ce0
        /*030c*/ 	.word	0x000000ff
        /*0310*/ 	.word	0x00000100
        /*0314*/ 	.short	0x0100
        /*0316*/ 	.byte	0x05
	.zero		1


	//   ....[33]....
        /*0318*/ 	.word	0x00000cf0
        /*031c*/ 	.word	0x000000ff
        /*0320*/ 	.word	0x00000110
        /*0324*/ 	.short	0x0100
        /*0326*/ 	.byte	0x05
	.zero		1


	//   ....[34]....
        /*0328*/ 	.word	0x00000d00
        /*032c*/ 	.word	0x000000ff
        /*0330*/ 	.word	0x00000108
        /*0334*/ 	.short	0x0100
        /*0336*/ 	.byte	0x05
	.zero		1


	//   ....[35]....
        /*0338*/ 	.word	0x00000d10
        /*033c*/ 	.word	0x000000ff
        /*0340*/ 	.word	0x00000118
        /*0344*/ 	.short	0x0100
        /*0346*/ 	.byte	0x05
	.zero		1


	//   ....[36]....
        /*0348*/ 	.word	0x000015f0
        /*034c*/ 	.word	0x00000003
        /*0350*/ 	.word	0x00000110
        /*0354*/ 	.short	0x010a
        /*0356*/ 	.byte	0xff
	.zero		1


	//   ....[37]....
        /*0358*/ 	.word	0x00001620
        /*035c*/ 	.word	0x00000003
        /*0360*/ 	.word	0x00000100
        /*0364*/ 	.short	0x0101
        /*0366*/ 	.byte	0xff
	.zero		1


	//   ....[38]....
        /*0368*/ 	.word	0x000016f0
        /*036c*/ 	.word	0x000000ff
        /*0370*/ 	.word	0x00000038
        /*0374*/ 	.short	0x010a
        /*0376*/ 	.byte	0x08
	.zero		1


	//   ....[39]....
        /*0378*/ 	.word	0x00001790
        /*037c*/ 	.word	0x000000ff
        /*0380*/ 	.word	0x00000038
        /*0384*/ 	.short	0x010a
        /*0386*/ 	.byte	0x21
	.zero		1


	//   ....[40]....
        /*0388*/ 	.word	0x000018e0
        /*038c*/ 	.word	0x000000ff
        /*0390*/ 	.word	0x00000038
        /*0394*/ 	.short	0x010a
        /*0396*/ 	.byte	0x08
	.zero		1


	//   ....[41]....
        /*0398*/ 	.word	0x000019f0
        /*039c*/ 	.word	0x000000ff
        /*03a0*/ 	.word	0x000000b8
        /*03a4*/ 	.short	0x0101
        /*03a6*/ 	.byte	0x04
	.zero		1


	//   ....[42]....
        /*03a8*/ 	.word	0x00001a10
        /*03ac*/ 	.word	0x000000ff
        /*03b0*/ 	.word	0x00000038
        /*03b4*/ 	.short	0x010a
        /*03b6*/ 	.byte	0x08
	.zero		1


	//   ....[43]....
        /*03b8*/ 	.word	0x00001a90
        /*03bc*/ 	.word	0x000000ff
        /*03c0*/ 	.word	0x00000038
        /*03c4*/ 	.short	0x010a
        /*03c6*/ 	.byte	0x11
	.zero		1


	//   ....[44]....
        /*03c8*/ 	.word	0x00001be0
        /*03cc*/ 	.word	0x000000ff
        /*03d0*/ 	.word	0x00000038
        /*03d4*/ 	.short	0x010a
        /*03d6*/ 	.byte	0x08
	.zero		1


	//   ....[45]....
        /*03d8*/ 	.word	0x00001d20
        /*03dc*/ 	.word	0x00000002
        /*03e0*/ 	.word	0x000000c0
        /*03e4*/ 	.short	0x010a
        /*03e6*/ 	.byte	0xff
	.zero		1


	//   ....[46]....
        /*03e8*/ 	.word	0x00001de0
        /*03ec*/ 	.word	0x00000002
        /*03f0*/ 	.word	0x00000000
        /*03f4*/ 	.short	0x0101
        /*03f6*/ 	.byte	0xff
	.zero		1


	//   ....[47]....
        /*03f8*/ 	.word	0x00002340
        /*03fc*/ 	.word	0x000000ff
        /*0400*/ 	.word	0x00000000
        /*0404*/ 	.short	0x010a
        /*0406*/ 	.byte	0x05
	.zero		1


	//   ....[48]....
        /*0408*/ 	.word	0x000023d0
        /*040c*/ 	.word	0x000000ff
        /*0410*/ 	.word	0x00000000
        /*0414*/ 	.short	0x010a
        /*0416*/ 	.byte	0x05
	.zero		1


	//   ....[49]....
        /*0418*/ 	.word	0x00002460
        /*041c*/ 	.word	0x000000ff
        /*0420*/ 	.word	0x00000000
        /*0424*/ 	.short	0x010a
        /*0426*/ 	.byte	0x05
	.zero		1


	//   ....[50]....
        /*0428*/ 	.word	0x000024f0
        /*042c*/ 	.word	0x000000ff
        /*0430*/ 	.word	0x00000000
        /*0434*/ 	.short	0x010a
        /*0436*/ 	.byte	0x05
	.zero		1


	//   ....[51]....
        /*0438*/ 	.word	0x00002580
        /*043c*/ 	.word	0x000000ff
        /*0440*/ 	.word	0x00000000
        /*0444*/ 	.short	0x010a
        /*0446*/ 	.byte	0x05
	.zero		1


	//   ....[52]....
        /*0448*/ 	.word	0x00002610
        /*044c*/ 	.word	0x000000ff
        /*0450*/ 	.word	0x00000000
        /*0454*/ 	.short	0x010a
        /*0456*/ 	.byte	0x05
	.zero		1


	//   ....[53]....
        /*0458*/ 	.word	0x000026b0
        /*045c*/ 	.word	0x00000000
        /*0460*/ 	.word	0x00000000
        /*0464*/ 	.short	0x010a
        /*0466*/ 	.byte	0xff
	.zero		1


	//   ....[54]....
        /*0468*/ 	.word	0x000027d0
        /*046c*/ 	.word	0x00000000
        /*0470*/ 	.word	0x00000100
        /*0474*/ 	.short	0x010a
        /*0476*/ 	.byte	0xff
	.zero		1


	//   ....[55]....
        /*0478*/ 	.word	0x00002830
        /*047c*/ 	.word	0x00000004
        /*0480*/ 	.word	0x00000000
        /*0484*/ 	.short	0x0101
        /*0486*/ 	.byte	0xff
	.zero		1


	//   ....[56]....
        /*0488*/ 	.word	0x00002850
        /*048c*/ 	.word	0x000000ff
        /*0490*/ 	.word	0x000000d0
        /*0494*/ 	.short	0x010a
        /*0496*/ 	.byte	0x05
	.zero		1


	//   ....[57]....
        /*0498*/ 	.word	0x00002970
        /*049c*/ 	.word	0x00000000
        /*04a0*/ 	.word	0x000000c0
        /*04a4*/ 	.short	0x010a
        /*04a6*/ 	.byte	0xff
	.zero		1


	//   ....[58]....
        /*04a8*/ 	.word	0x00002a80
        /*04ac*/ 	.word	0x00000000
        /*04b0*/ 	.word	0x00000000
        /*04b4*/ 	.short	0x0101
        /*04b6*/ 	.byte	0xff
	.zero		1


	//   ....[59]....
        /*04b8*/ 	.word	0x00002b10
        /*04bc*/ 	.word	0x000000ff
        /*04c0*/ 	.word	0x000000d0
        /*04c4*/ 	.short	0x0106
        /*04c6*/ 	.byte	0x05
	.zero		1


	//   ....[60]....
        /*04c8*/ 	.word	0x00002b30
        /*04cc*/ 	.word	0x000000ff
        /*04d0*/ 	.word	0x000000d0
        /*04d4*/ 	.short	0x010a
        /*04d6*/ 	.byte	0x05
	.zero		1


	//   ....[61]....
        /*04d8*/ 	.word	0x00002bc0
        /*04dc*/ 	.word	0x000000ff
        /*04e0*/ 	.word	0x000000d0
        /*04e4*/ 	.short	0x0106
        /*04e6*/ 	.byte	0x04
	.zero		1


	//   ....[62]....
        /*04e8*/ 	.word	0x00002c00
        /*04ec*/ 	.word	0x00000000
        /*04f0*/ 	.word	0x000000d0
        /*04f4*/ 	.short	0x010a
        /*04f6*/ 	.byte	0xff
	.zero		1


	//   ....[63]....
        /*04f8*/ 	.word	0x000030e0
        /*04fc*/ 	.word	0x00000000
        /*0500*/ 	.word	0x000000c0
        /*0504*/ 	.short	0x010a
        /*0506*/ 	.byte	0xff
	.zero		1


	//   ....[64]....
        /*0508*/ 	.word	0x000031e0
        /*050c*/ 	.word	0x00000003
        /*0510*/ 	.word	0x00000000
        /*0514*/ 	.short	0x0101
        /*0516*/ 	.byte	0xff
	.zero		1


	//   ....[65]....
        /*0518*/ 	.word	0x000031f0
        /*051c*/ 	.word	0x000000ff
        /*0520*/ 	.word	0x00000000
        /*0524*/ 	.short	0x010a
        /*0526*/ 	.byte	0x04
	.zero		1


	//   ....[66]....
        /*0528*/ 	.word	0x00003210
        /*052c*/ 	.word	0x000000ff
        /*0530*/ 	.word	0x000000f0
        /*0534*/ 	.short	0x010a
        /*0536*/ 	.byte	0x09
	.zero		1


	//   ....[67]....
        /*0538*/ 	.word	0x000032f0
        /*053c*/ 	.word	0x000000ff
        /*0540*/ 	.word	0x00000000
        /*0544*/ 	.short	0x010a
        /*0546*/ 	.byte	0x07
	.zero		1


	//   ....[68]....
        /*0548*/ 	.word	0x00003420
        /*054c*/ 	.word	0x000000ff
        /*0550*/ 	.word	0x00000000
        /*0554*/ 	.short	0x010a
        /*0556*/ 	.byte	0x04
	.zero		1


	//   ....[69]....
        /*0558*/ 	.word	0x000035d0
        /*055c*/ 	.word	0x000000ff
        /*0560*/ 	.word	0x00000000
        /*0564*/ 	.short	0x010a
        /*0566*/ 	.byte	0x05
	.zero		1


	//   ....[70]....
        /*0568*/ 	.word	0x00003660
        /*056c*/ 	.word	0x000000ff
        /*0570*/ 	.word	0x00000000
        /*0574*/ 	.short	0x010a
        /*0576*/ 	.byte	0x07
	.zero		1


	//   ....[71]....
        /*0578*/ 	.word	0x00003ae0
        /*057c*/ 	.word	0x00000000
        /*0580*/ 	.word	0x000000c0
        /*0584*/ 	.short	0x010a
        /*0586*/ 	.byte	0xff
	.zero		1


	//   ....[72]....
        /*0588*/ 	.word	0x00003ba0
        /*058c*/ 	.word	0x00000000
        /*0590*/ 	.word	0x00000000
        /*0594*/ 	.short	0x0101
        /*0596*/ 	.byte	0xff
	.zero		1


	//   ....[73]....
        /*0598*/ 	.word	0x00003ec0
        /*059c*/ 	.word	0x000000ff
        /*05a0*/ 	.word	0x000000b8
        /*05a4*/ 	.short	0x010a
        /*05a6*/ 	.byte	0x07
	.zero		1


	//   ....[74]....
        /*05a8*/ 	.word	0x000040b0
        /*05ac*/ 	.word	0x000000ff
        /*05b0*/ 	.word	0x00000090
        /*05b4*/ 	.short	0x010a
        /*05b6*/ 	.byte	0x07
	.zero		1


	//   ....[75]....
        /*05b8*/ 	.word	0x00004220
        /*05bc*/ 	.word	0x000000ff
        /*05c0*/ 	.word	0x00000070
        /*05c4*/ 	.short	0x010b
        /*05c6*/ 	.byte	0x07
	.zero		1


	//   ....[76]....
        /*05c8*/ 	.word	0x00004230
        /*05cc*/ 	.word	0x000000ff
        /*05d0*/ 	.word	0x00000000
        /*05d4*/ 	.short	0x0101
        /*05d6*/ 	.byte	0x08
	.zero		1


	//   ....[77]....
        /*05d8*/ 	.word	0x00004250
        /*05dc*/ 	.word	0x000000ff
        /*05e0*/ 	.word	0x00000098
        /*05e4*/ 	.short	0x010a
        /*05e6*/ 	.byte	0x07
	.zero		1


	//   ....[78]....
        /*05e8*/ 	.word	0x000043b0
        /*05ec*/ 	.word	0x000000ff
        /*05f0*/ 	.word	0x00000078
        /*05f4*/ 	.short	0x010b
        /*05f6*/ 	.byte	0x07
	.zero		1


	//   ....[79]....
        /*05f8*/ 	.word	0x000043c0
        /*05fc*/ 	.word	0x000000ff
        /*0600*/ 	.word	0x00000000
        /*0604*/ 	.short	0x0101
        /*0606*/ 	.byte	0x08
	.zero		1


	//   ....[80]....
        /*0608*/ 	.word	0x000043d0
        /*060c*/ 	.word	0x000000ff
        /*0610*/ 	.word	0x000000a0
        /*0614*/ 	.short	0x010a
        /*0616*/ 	.byte	0x07
	.zero		1


	//   ....[81]....
        /*0618*/ 	.word	0x00004570
        /*061c*/ 	.word	0x000000ff
        /*0620*/ 	.word	0x00000080
        /*0624*/ 	.short	0x010b
        /*0626*/ 	.byte	0x07
	.zero		1


	//   ....[82]....
        /*0628*/ 	.word	0x000045e0
        /*062c*/ 	.word	0x000000ff
        /*0630*/ 	.word	0x00000000
        /*0634*/ 	.short	0x0101
        /*0636*/ 	.byte	0x08
	.zero		1


	//   ....[83]....
        /*0638*/ 	.word	0x00004610
        /*063c*/ 	.word	0x000000ff
        /*0640*/ 	.word	0x000000a8
        /*0644*/ 	.short	0x010a
        /*0646*/ 	.byte	0x07
	.zero		1


	//   ....[84]....
        /*0648*/ 	.word	0x00004820
        /*064c*/ 	.word	0x000000ff
        /*0650*/ 	.word	0x00000088
        /*0654*/ 	.short	0x010b
        /*0656*/ 	.byte	0x07
	.zero		1


	//   ....[85]....
        /*0658*/ 	.word	0x00004840
        /*065c*/ 	.word	0x000000ff
        /*0660*/ 	.word	0x00000000
        /*0664*/ 	.short	0x0101
        /*0666*/ 	.byte	0x0d
	.zero		1


	//   ....[86]....
        /*0668*/ 	.word	0x00004870
        /*066c*/ 	.word	0x000000ff
        /*0670*/ 	.word	0x00000090
        /*0674*/ 	.short	0x010a
        /*0676*/ 	.byte	0x07
	.zero		1


	//   ....[87]....
        /*0678*/ 	.word	0x00004890
        /*067c*/ 	.word	0x000000ff
        /*0680*/ 	.word	0x00000098
        /*0684*/ 	.short	0x010a
        /*0686*/ 	.byte	0x07
	.zero		1


	//   ....[88]....
        /*0688*/ 	.word	0x000048b0
        /*068c*/ 	.word	0x000000ff
        /*0690*/ 	.word	0x000000a0
        /*0694*/ 	.short	0x010a
        /*0696*/ 	.byte	0x07
	.zero		1


	//   ....[89]....
        /*0698*/ 	.word	0x000048f0
        /*069c*/ 	.word	0x00000000
        /*06a0*/ 	.word	0x000000a8
        /*06a4*/ 	.short	0x010a
        /*06a6*/ 	.byte	0xff
	.zero		1


	//   ....[90]....
        /*06a8*/ 	.word	0x00004c30
        /*06ac*/ 	.word	0x00000000
        /*06b0*/ 	.word	0x000000c0
        /*06b4*/ 	.short	0x010a
        /*06b6*/ 	.byte	0xff
	.zero		1


	//   ....[91]....
        /*06b8*/ 	.word	0x00004d40
        /*06bc*/ 	.word	0x00000000
        /*06c0*/ 	.word	0x00000000
        /*06c4*/ 	.short	0x0101
        /*06c6*/ 	.byte	0xff
	.zero		1


	//   ....[92]....
        /*06c8*/ 	.word	0x000057a0
        /*06cc*/ 	.word	0x00000003
        /*06d0*/ 	.word	0x00000070
        /*06d4*/ 	.short	0x010a
        /*06d6*/ 	.byte	0xff
	.zero		1


	//   ....[93]....
        /*06d8*/ 	.word	0x000057e0
        /*06dc*/ 	.word	0x0000006c
        /*06e0*/ 	.word	0x000000e0
        /*06e4*/ 	.short	0x010a
        /*06e6*/ 	.byte	0xff
	.zero		1


	//   ....[94]....
        /*06e8*/ 	.word	0x00005920
        /*06ec*/ 	.word	0x00000003
        /*06f0*/ 	.word	0x00000070
        /*06f4*/ 	.short	0x010a
        /*06f6*/ 	.byte	0xff
	.zero		1


	//   ....[95]....
        /*06f8*/ 	.word	0x00005a60
        /*06fc*/ 	.word	0x00000000
        /*0700*/ 	.word	0x00000000
        /*0704*/ 	.short	0x0101
        /*0706*/ 	.byte	0xff
	.zero		1


	//   ....[96]....
        /*0708*/ 	.word	0x00005ae0
        /*070c*/ 	.word	0x0000006c
        /*0710*/ 	.word	0x000000e0
        /*0714*/ 	.short	0x010a
        /*0716*/ 	.byte	0xff
	.zero		1


	//   ....[97]....
        /*0718*/ 	.word	0x00006e70
        /*071c*/ 	.word	0x00000076
        /*0720*/ 	.word	0x00000070
        /*0724*/ 	.short	0x010a
        /*0726*/ 	.byte	0xff
	.zero		1


	//   ....[98]....
        /*0728*/ 	.word	0x00006f40
        /*072c*/ 	.word	0x00000076
        /*0730*/ 	.word	0x00000070
        /*0734*/ 	.short	0x010a
        /*0736*/ 	.byte	0xff
	.zero		1


	//   ....[99]....
        /*0738*/ 	.word	0x000070a0
        /*073c*/ 	.word	0x00000003
        /*0740*/ 	.word	0x00000000
        /*0744*/ 	.short	0x0101
        /*0746*/ 	.byte	0xff
	.zero		1


	//   ....[100]....
        /*0748*/ 	.word	0x00008410
        /*074c*/ 	.word	0x00000000
        /*0750*/ 	.word	0x00000070
        /*0754*/ 	.short	0x010a
        /*0756*/ 	.byte	0xff
	.zero		1


	//   ....[101]....
        /*0758*/ 	.word	0x000084e0
        /*075c*/ 	.word	0x00000000
        /*0760*/ 	.word	0x00000070
        /*0764*/ 	.short	0x010a
        /*0766*/ 	.byte	0xff
	.zero		1


	//   ....[102]....
        /*0768*/ 	.word	0x00008620
        /*076c*/ 	.word	0x00000000
        /*0770*/ 	.word	0x00000000
        /*0774*/ 	.short	0x0101
        /*0776*/ 	.byte	0xff
	.zero		1


	//   ....[103]....
        /*0778*/ 	.word	0x000099e0
        /*077c*/ 	.word	0x00000000
        /*0780*/ 	.word	0x00000070
        /*0784*/ 	.short	0x010a
        /*0786*/ 	.byte	0xff
	.zero		1


	//   ....[104]....
        /*0788*/ 	.word	0x00009ab0
        /*078c*/ 	.word	0x00000000
        /*0790*/ 	.word	0x00000070
        /*0794*/ 	.short	0x010a
        /*0796*/ 	.byte	0xff
	.zero		1


	//   ....[105]....
        /*0798*/ 	.word	0x00009bf0
        /*079c*/ 	.word	0x00000000
        /*07a0*/ 	.word	0x00000000
        /*07a4*/ 	.short	0x0101
        /*07a6*/ 	.byte	0xff
	.zero		1


	//   ....[106]....
        /*07a8*/ 	.word	0x0000a030
        /*07ac*/ 	.word	0x000000ff
        /*07b0*/ 	.word	0x00000000
        /*07b4*/ 	.short	0x0101
        /*07b6*/ 	.byte	0x05
	.zero		1


	//   ....[107]....
        /*07b8*/ 	.word	0x0000b170
        /*07bc*/ 	.word	0x00000003
        /*07c0*/ 	.word	0x00000110
        /*07c4*/ 	.short	0x010a
        /*07c6*/ 	.byte	0xff
	.zero		1


	//   ....[108]....
        /*07c8*/ 	.word	0x0000b1d0
        /*07cc*/ 	.word	0x00000002
        /*07d0*/ 	.word	0x00000038
        /*07d4*/ 	.short	0x010a
        /*07d6*/ 	.byte	0xff
	.zero		1


	//   ....[109]....
        /*07d8*/ 	.word	0x0000b230
        /*07dc*/ 	.word	0x00000002
        /*07e0*/ 	.word	0x00000038
        /*07e4*/ 	.short	0x010a
        /*07e6*/ 	.byte	0xff
	.zero		1


	//   ....[110]....
        /*07e8*/ 	.word	0x0000b280
        /*07ec*/ 	.word	0x00000002
        /*07f0*/ 	.word	0x000000c0
        /*07f4*/ 	.short	0x010a
        /*07f6*/ 	.byte	0xff
	.zero		1


	//   ....[111]....
        /*07f8*/ 	.word	0x0000b2e0
        /*07fc*/ 	.word	0x00000000
        /*0800*/ 	.word	0x00000000
        /*0804*/ 	.short	0x010a
        /*0806*/ 	.byte	0xff
	.zero		1


	//   ....[112]....
        /*0808*/ 	.word	0x0000b340
        /*080c*/ 	.word	0x00000000
        /*0810*/ 	.word	0x00000000
        /*0814*/ 	.short	0x010a
        /*0816*/ 	.byte	0xff
	.zero		1


	//   ....[113]....
        /*0818*/ 	.word	0x0000b3a0
        /*081c*/ 	.word	0x00000000
        /*0820*/ 	.word	0x00000000
        /*0824*/ 	.short	0x010a
        /*0826*/ 	.byte	0xff
	.zero		1


	//   ....[114]....
        /*0828*/ 	.word	0x0000b400
        /*082c*/ 	.word	0x00000000
        /*0830*/ 	.word	0x00000000
        /*0834*/ 	.short	0x010a
        /*0836*/ 	.byte	0xff
	.zero		1


	//   ....[115]....
        /*0838*/ 	.word	0x0000b460
        /*083c*/ 	.word	0x00000000
        /*0840*/ 	.word	0x00000000
        /*0844*/ 	.short	0x010a
        /*0846*/ 	.byte	0xff
	.zero		1


	//   ....[116]....
        /*0848*/ 	.word	0x0000b4c0
        /*084c*/ 	.word	0x00000000
        /*0850*/ 	.word	0x00000000
        /*0854*/ 	.short	0x010a
        /*0856*/ 	.byte	0xff
	.zero		1


	//   ....[117]....
        /*0858*/ 	.word	0x0000b510
        /*085c*/ 	.word	0x00000000
        /*0860*/ 	.word	0x00000100
        /*0864*/ 	.short	0x010a
        /*0866*/ 	.byte	0xff
	.zero		1


	//   ....[118]....
        /*0868*/ 	.word	0x0000b570
        /*086c*/ 	.word	0x00000000
        /*0870*/ 	.word	0x000000d0
        /*0874*/ 	.short	0x010a
        /*0876*/ 	.byte	0xff
	.zero		1


	//   ....[119]....
        /*0878*/ 	.word	0x0000b5c0
        /*087c*/ 	.word	0x00000000
        /*0880*/ 	.word	0x000000c0
        /*0884*/ 	.short	0x010a
        /*0886*/ 	.byte	0xff
	.zero		1


	//   ....[120]....
        /*0888*/ 	.word	0x0000b620
        /*088c*/ 	.word	0x00000000
        /*0890*/ 	.word	0x000000d0
        /*0894*/ 	.short	0x010a
        /*0896*/ 	.byte	0xff
	.zero		1


	//   ....[121]....
        /*0898*/ 	.word	0x0000b670
        /*089c*/ 	.word	0x00000000
        /*08a0*/ 	.word	0x000000c0
        /*08a4*/ 	.short	0x010a
        /*08a6*/ 	.byte	0xff
	.zero		1


	//   ....[122]....
        /*08a8*/ 	.word	0x0000b6d0
        /*08ac*/ 	.word	0x00000003
        /*08b0*/ 	.word	0x000000f0
        /*08b4*/ 	.short	0x010a
        /*08b6*/ 	.byte	0xff
	.zero		1


	//   ....[123]....
        /*08b8*/ 	.word	0x0000b730
        /*08bc*/ 	.word	0x00000000
        /*08c0*/ 	.word	0x00000000
        /*08c4*/ 	.short	0x010a
        /*08c6*/ 	.byte	0xff
	.zero		1


	//   ....[124]....
        /*08c8*/ 	.word	0x0000b790
        /*08cc*/ 	.word	0x00000000
        /*08d0*/ 	.word	0x00000000
        /*08d4*/ 	.short	0x010a
        /*08d6*/ 	.byte	0xff
	.zero		1


	//   ....[125]....
        /*08d8*/ 	.word	0x0000b7f0
        /*08dc*/ 	.word	0x00000000
        /*08e0*/ 	.word	0x00000000
        /*08e4*/ 	.short	0x010a
        /*08e6*/ 	.byte	0xff
	.zero		1


	//   ....[126]....
        /*08e8*/ 	.word	0x0000b840
        /*08ec*/ 	.word	0x00000000
        /*08f0*/ 	.word	0x000000c0
        /*08f4*/ 	.short	0x010a
        /*08f6*/ 	.byte	0xff
	.zero		1


	//   ....[127]....
        /*08f8*/ 	.word	0x0000b8a0
        /*08fc*/ 	.word	0x00000000
        /*0900*/ 	.word	0x000000b8
        /*0904*/ 	.short	0x010a
        /*0906*/ 	.byte	0xff
	.zero		1


	//   ....[128]....
        /*0908*/ 	.word	0x0000b900
        /*090c*/ 	.word	0x00000003
        /*0910*/ 	.word	0x00000090
        /*0914*/ 	.short	0x010a
        /*0916*/ 	.byte	0xff
	.zero		1


	//   ....[129]....
        /*0918*/ 	.word	0x0000b960
        /*091c*/ 	.word	0x00000003
        /*0920*/ 	.word	0x00000098
        /*0924*/ 	.short	0x010a
        /*0926*/ 	.byte	0xff
	.zero		1


	//   ....[130]....
        /*0928*/ 	.word	0x0000b9c0
        /*092c*/ 	.word	0x00000003
        /*0930*/ 	.word	0x000000a0
        /*0934*/ 	.short	0x010a
        /*0936*/ 	.byte	0xff
	.zero		1


	//   ....[131]....
        /*0938*/ 	.word	0x0000ba20
        /*093c*/ 	.word	0x00000003
        /*0940*/ 	.word	0x000000a8
        /*0944*/ 	.short	0x010a
        /*0946*/ 	.byte	0xff
	.zero		1


	//   ....[132]....
        /*0948*/ 	.word	0x0000ba80
        /*094c*/ 	.word	0x00000000
        /*0950*/ 	.word	0x00000090
        /*0954*/ 	.short	0x010a
        /*0956*/ 	.byte	0xff
	.zero		1


	//   ....[133]....
        /*0958*/ 	.word	0x0000bae0
        /*095c*/ 	.word	0x00000000
        /*0960*/ 	.word	0x00000098
        /*0964*/ 	.short	0x010a
        /*0966*/ 	.byte	0xff
	.zero		1


	//   ....[134]....
        /*0968*/ 	.word	0x0000bb40
        /*096c*/ 	.word	0x00000000
        /*0970*/ 	.word	0x000000a0
        /*0974*/ 	.short	0x010a
        /*0976*/ 	.byte	0xff
	.zero		1


	//   ....[135]....
        /*0978*/ 	.word	0x0000bb90
        /*097c*/ 	.word	0x00000000
        /*0980*/ 	.word	0x000000c0
        /*0984*/ 	.short	0x010a
        /*0986*/ 	.byte	0xff
	.zero		1


	//   ....[136]....
        /*0988*/ 	.word	0x0000bbe0
        /*098c*/ 	.word	0x00000003
        /*0990*/ 	.word	0x00000070
        /*0994*/ 	.short	0x010a
        /*0996*/ 	.byte	0xff
	.zero		1


	//   ....[137]....
        /*0998*/ 	.word	0x0000bc30
        /*099c*/ 	.word	0x0000006c
        /*09a0*/ 	.word	0x000000e0
        /*09a4*/ 	.short	0x010a
        /*09a6*/ 	.byte	0xff
	.zero		1


	//   ....[138]....
        /*09a8*/ 	.word	0x0000bc80
        /*09ac*/ 	.word	0x00000076
        /*09b0*/ 	.word	0x00000070
        /*09b4*/ 	.short	0x010a
        /*09b6*/ 	.byte	0xff
	.zero		1


	//   ....[139]....
        /*09b8*/ 	.word	0x0000bcd0
        /*09bc*/ 	.word	0x00000000
        /*09c0*/ 	.word	0x00000070
        /*09c4*/ 	.short	0x010a
        /*09c6*/ 	.byte	0xff
	.zero		1


	//   ....[140]....
        /*09c8*/ 	.word	0x0000bd20
        /*09cc*/ 	.word	0x00000000
        /*09d0*/ 	.word	0x00000070
        /*09d4*/ 	.short	0x010a
        /*09d6*/ 	.byte	0xff
	.zero		1


	//----- nvinfo : EIATTR_NUM_MBARRIERS
	.align		4
.L_48:
        /*09d8*/ 	.byte	0x03, 0x38
        /*09da*/ 	.short	0x0024


	//----- nvinfo : EIATTR_EXIT_INSTR_OFFSETS
	.align		4
        /*09dc*/ 	.byte	0x04, 0x1c
        /*09de*/ 	.short	(.L_50 - .L_49)


	//   ....[0]....
.L_49:
        /*09e0*/ 	.word	0x000026e0


	//   ....[1]....
        /*09e4*/ 	.word	0x00002bd0


	//   ....[2]....
        /*09e8*/ 	.word	0x00002c30


	//   ....[3]....
        /*09ec*/ 	.word	0x000038c0


	//   ....[4]....
        /*09f0*/ 	.word	0x00004920


	//   ....[5]....
        /*09f4*/ 	.word	0x00004960


	//   ....[6]....
        /*09f8*/ 	.word	0x0000b160


	//----- nvinfo : EIATTR_MAX_THREADS
	.align		4
.L_50:
        /*09fc*/ 	.byte	0x04, 0x05
        /*09fe*/ 	.short	(.L_52 - .L_51)
.L_51:
        /*0a00*/ 	.word	0x00000100
        /*0a04*/ 	.word	0x00000001
        /*0a08*/ 	.word	0x00000001


	//----- nvinfo : EIATTR_CRS_STACK_SIZE
	.align		4
.L_52:
        /*0a0c*/ 	.byte	0x04, 0x1e
        /*0a0e*/ 	.short	(.L_54 - .L_53)
.L_53:
        /*0a10*/ 	.word	0x00000000


	//----- nvinfo : EIATTR_CBANK_PARAM_SIZE
	.align		4
.L_54:
        /*0a14*/ 	.byte	0x03, 0x19
        /*0a16*/ 	.short	0x0800


	//----- nvinfo : EIATTR_PARAM_CBANK
	.align		4
        /*0a18*/ 	.byte	0x04, 0x0a
        /*0a1a*/ 	.short	(.L_56 - .L_55)
	.align		4
.L_55:
        /*0a1c*/ 	.word	index@(.nv.constant0._ZN7cutlass13device_kernelINS_4gemm6kernel13GemmUniversalIN4cute5tupleIJiiiiEEENS1_10collective13CollectiveMmaINS1_35MainloopSm100TmaUmmaWarpSpecializedILi7ELi2ELi2ENS5_IJNS4_1CILi1EEESB_SB_EEEEENS5_IJNSA_ILi128EEENSA_ILi256EEENSA_ILi32EEEEEEaNS5_IJlSB_lEEEaSI_NS4_8TiledMMAINS4_8MMA_AtomIJNS4_15SM100_MMA_S8_SSIaaiLi128ELi256ELNS4_4UMMA5MajorE0ELSN_0ELNSM_8SaturateE0EEEEEENS4_6LayoutISC_NS5_IJNSA_ILi0EEESS_SS_EEEEENS5_IJNS4_10UnderscoreESV_SV_EEEEENS4_13SM90_TMA_LOADENS4_14ComposedLayoutINS4_7SwizzleILi1ELi4ELi3EEENS4_18smem_ptr_flag_bitsILi8EEENSR_INS5_IJNSA_ILi8EEESG_EEENS5_IJSG_SB_EEEEEEEvNS4_8identityESY_S18_vS19_EENS_8epilogue10collective18CollectiveEpilogueINS1B_23Sm100TmaWarpSpecializedILi4ELi2ELi64ELb0ELb0EEEJSH_NS5_IJNSR_ISE_SB_EENSR_INSA_ILi64EEESB_EEEEEaSI_aSI_NS1B_6fusion15FusionCallbacksIS1F_NS1K_17LinearCombinationIaiaiLNS_15FloatRoundStyleE2EEESH_S1J_JEEENS4_5SM1004TMEM4LOAD26SM100_TMEM_LOAD_32dp32b64xESY_NSZ_INS10_ILi2ELi4ELi3EEES13_NSR_INS5_IJS14_S1H_EEENS5_IJS1H_SB_EEEEEEENS4_39AutoVectorizingCopyWithAssumedAlignmentILi128EEENS4_14SM90_TMA_STOREES1Y_S20_S20_EEEvvEEEEvNT_6ParamsE)
        /*0a20*/ 	.short	0x0380
        /*0a22*/ 	.short	0x0800


	//----- nvinfo : EIATTR_SW_WAR
	.align		4
.L_56:
        /*0a24*/ 	.byte	0x04, 0x36
        /*0a26*/ 	.short	(.L_58 - .L_57)
.L_57:
        /*0a28*/ 	.word	0x00000008
.L_58:


//--------------------- .nv.callgraph             --------------------------
	.section	.nv.callgraph,"",@"SHT_CUDA_CALLGRAPH"
	.align	4
	.sectionentsize	8
	.align		4
        /*0000*/ 	.word	0x00000000
	.align		4
        /*0004*/ 	.word	0xffffffff
	.align		4
        /*0008*/ 	.word	index@(_ZN7cutlass13device_kernelINS_4gemm6kernel13GemmUniversalIN4cute5tupleIJiiiiEEENS1_10collective13CollectiveMmaINS1_35MainloopSm100TmaUmmaWarpSpecializedILi7ELi2ELi2ENS5_IJNS4_1CILi1EEESB_SB_EEEEENS5_IJNSA_ILi128EEENSA_ILi256EEENSA_ILi32EEEEEEaNS5_IJlSB_lEEEaSI_NS4_8TiledMMAINS4_8MMA_AtomIJNS4_15SM100_MMA_S8_SSIaaiLi128ELi256ELNS4_4UMMA5MajorE0ELSN_0ELNSM_8SaturateE0EEEEEENS4_6LayoutISC_NS5_IJNSA_ILi0EEESS_SS_EEEEENS5_IJNS4_10UnderscoreESV_SV_EEEEENS4_13SM90_TMA_LOADENS4_14ComposedLayoutINS4_7SwizzleILi1ELi4ELi3EEENS4_18smem_ptr_flag_bitsILi8EEENSR_INS5_IJNSA_ILi8EEESG_EEENS5_IJSG_SB_EEEEEEEvNS4_8identityESY_S18_vS19_EENS_8epilogue10collective18CollectiveEpilogueINS1B_23Sm100TmaWarpSpecializedILi4ELi2ELi64ELb0ELb0EEEJSH_NS5_IJNSR_ISE_SB_EENSR_INSA_ILi64EEESB_EEEEEaSI_aSI_NS1B_6fusion15FusionCallbacksIS1F_NS1K_17LinearCombinationIaiaiLNS_15FloatRoundStyleE2EEESH_S1J_JEEENS4_5SM1004TMEM4LOAD26SM100_TMEM_LOAD_32dp32b64xESY_NSZ_INS10_ILi2ELi4ELi3EEES13_NSR_INS5_IJS14_S1H_EEENS5_IJS1H_SB_EEEEEEENS4_39AutoVectorizingCopyWithAssumedAlignmentILi128EEENS4_14SM90_TMA_STOREES1Y_S20_S20_EEEvvEEEEvNT_6ParamsE)
	.align		4
        /*000c*/ 	.word	index@(__assertfail)
	.align		4
        /*0010*/ 	.word	0x00000000
	.align		4
        /*0014*/ 	.word	0xfffffffe
	.align		4
        /*0018*/ 	.word	0x00000000
	.align		4
        /*001c*/ 	.word	0xfffffffd
	.align		4
        /*0020*/ 	.word	0x00000000
	.align		4
        /*0024*/ 	.word	0xfffffffc


//--------------------- .nv.constant4             --------------------------
	.section	.nv.constant4,"a",@progbits
	.align	8
	.align		8
.nv.constant4:
        /*0000*/ 	.dword	__assertfail
	.align		8
        /*0008*/ 	.dword	__unnamed_1
	.align		8
        /*0010*/ 	.dword	__unnamed_2
	.align		8
        /*0018*/ 	.dword	__unnamed_3
	.align		8
        /*0020*/ 	.dword	_ZN40_INTERNAL_a4d29614_4_k_cu_6c3ce624_224684cuda3std3__45__cpo5beginE
	.align		8
        /*0028*/ 	.dword	_ZN40_INTERNAL_a4d29614_4_k_cu_6c3ce624_224684cuda3std3__45__cpo3endE
	.align		8
        /*0030*/ 	.dword	_ZN40_INTERNAL_a4d29614_4_k_cu_6c3ce624_224684cuda3std3__45__cpo6cbeginE
	.align		8
        /*0038*/ 	.dword	_ZN40_INTERNAL_a4d29614_4_k_cu_6c3ce624_224684cuda3std3__45__cpo4cendE
	.align		8
        /*0040*/ 	.dword	_ZN40_INTERNAL_a4d29614_4_k_cu_6c3ce624_224684cuda3std3__442_GLOBAL__N__a4d29614_4_k_cu_6c3ce624_224686ignoreE
	.align		8
        /*0048*/ 	.dword	_ZN40_INTERNAL_a4d29614_4_k_cu_6c3ce624_224684cuda3std3__419piecewise_constructE
	.align		8
        /*0050*/ 	.dword	_ZN40_INTERNAL_a4d29614_4_k_cu_6c3ce624_224684cuda3std3__48in_placeE
	.align		8
        /*0058*/ 	.dword	_ZN40_INTERNAL_a4d29614_4_k_cu_6c3ce624_224684cuda3std6ranges3__45__cpo4swapE
	.align		8
        /*0060*/ 	.dword	_ZN40_INTERNAL_a4d29614_4_k_cu_6c3ce624_224684cuda3std6ranges3__45__cpo9iter_moveE
	.align		8
        /*0068*/ 	.dword	_ZN40_INTERNAL_a4d29614_4_k_cu_6c3ce624_224684cute7productE
	.align		8
        /*0070*/ 	.dword	_ZN40_INTERNAL_a4d29614_4_k_cu_6c3ce624_224684cute1_E
	.align		8
        /*0078*/ 	.dword	$str$25
	.align		8
        /*0080*/ 	.dword	$str$26
	.align		8
        /*0088*/ 	.dword	$str$27
	.align		8
        /*0090*/ 	.dword	$str$28


//--------------------- .text._ZN7cutlass13device_kernelINS_4gemm6kernel13GemmUniversalIN4cute5tupleIJiiiiEEENS1_10collective13CollectiveMmaINS1_35MainloopSm100TmaUmmaWarpSpecializedILi7ELi2ELi2ENS5_IJNS4_1CILi1EEESB_SB_EEEEENS5_IJNSA_ILi128EEENSA_ILi256EEENSA_ILi32EEEEEEaNS5_IJlSB_lEEEaSI_NS4_8TiledMMAINS4_8MMA_AtomIJNS4_15SM100_MMA_S8_SSIaaiLi128ELi256ELNS4_4UMMA5MajorE0ELSN_0ELNSM_8SaturateE0EEEEEENS4_6LayoutISC_NS5_IJNSA_ILi0EEESS_SS_EEEEENS5_IJNS4_10UnderscoreESV_SV_EEEEENS4_13SM90_TMA_LOADENS4_14ComposedLayoutINS4_7SwizzleILi1ELi4ELi3EEENS4_18smem_ptr_flag_bitsILi8EEENSR_INS5_IJNSA_ILi8EEESG_EEENS5_IJSG_SB_EEEEEEEvNS4_8identityESY_S18_vS19_EENS_8epilogue10collective18CollectiveEpilogueINS1B_23Sm100TmaWarpSpecializedILi4ELi2ELi64ELb0ELb0EEEJSH_NS5_IJNSR_ISE_SB_EENSR_INSA_ILi64EEESB_EEEEEaSI_aSI_NS1B_6fusion15FusionCallbacksIS1F_NS1K_17LinearCombinationIaiaiLNS_15FloatRoundStyleE2EEESH_S1J_JEEENS4_5SM1004TMEM4LOAD26SM100_TMEM_LOAD_32dp32b64xESY_NSZ_INS10_ILi2ELi4ELi3EEES13_NSR_INS5_IJS14_S1H_EEENS5_IJS1H_SB_EEEEEEENS4_39AutoVectorizingCopyWithAssumedAlignmentILi128EEENS4_14SM90_TMA_STOREES1Y_S20_S20_EEEvvEEEEvNT_6ParamsE --------------------------
	.section	.text._ZN7cutlass13device_kernelINS_4gemm6kernel13GemmUniversalIN4cute5tupleIJiiiiEEENS1_10collective13CollectiveMmaINS1_35MainloopSm100TmaUmmaWarpSpecializedILi7ELi2ELi2ENS5_IJNS4_1CILi1EEESB_SB_EEEEENS5_IJNSA_ILi128EEENSA_ILi256EEENSA_ILi32EEEEEEaNS5_IJlSB_lEEEaSI_NS4_8TiledMMAINS4_8MMA_AtomIJNS4_15SM100_MMA_S8_SSIaaiLi128ELi256ELNS4_4UMMA5MajorE0ELSN_0ELNSM_8SaturateE0EEEEEENS4_6LayoutISC_NS5_IJNSA_ILi0EEESS_SS_EEEEENS5_IJNS4_10UnderscoreESV_SV_EEEEENS4_13SM90_TMA_LOADENS4_14ComposedLayoutINS4_7SwizzleILi1ELi4ELi3EEENS4_18smem_ptr_flag_bitsILi8EEENSR_INS5_IJNSA_ILi8EEESG_EEENS5_IJSG_SB_EEEEEEEvNS4_8identityESY_S18_vS19_EENS_8epilogue10collective18CollectiveEpilogueINS1B_23Sm100TmaWarpSpecializedILi4ELi2ELi64ELb0ELb0EEEJSH_NS5_IJNSR_ISE_SB_EENSR_INSA_ILi64EEESB_EEEEEaSI_aSI_NS1B_6fusion15FusionCallbacksIS1F_NS1K_17LinearCombinationIaiaiLNS_15FloatRoundStyleE2EEESH_S1J_JEEENS4_5SM1004TMEM4LOAD26SM100_TMEM_LOAD_32dp32b64xESY_NSZ_INS10_ILi2ELi4ELi3EEES13_NSR_INS5_IJS14_S1H_EEENS5_IJS1H_SB_EEEEEEENS4_39AutoVectorizingCopyWithAssumedAlignmentILi128EEENS4_14SM90_TMA_STOREES1Y_S20_S20_EEEvvEEEEvNT_6ParamsE,"ax",@progbits
	.align	128
.text._ZN7cutlass13device_kernelINS_4gemm6kernel13GemmUniversalIN4cute5tupleIJiiiiEEENS1_10collective13CollectiveMmaINS1_35MainloopSm100TmaUmmaWarpSpecializedILi7ELi2ELi2ENS5_IJNS4_1CILi1EEESB_SB_EEEEENS5_IJNSA_ILi128EEENSA_ILi256EEENSA_ILi32EEEEEEaNS5_IJlSB_lEEEaSI_NS4_8TiledMMAINS4_8MMA_AtomIJNS4_15SM100_MMA_S8_SSIaaiLi128ELi256ELNS4_4UMMA5MajorE0ELSN_0ELNSM_8SaturateE0EEEEEENS4_6LayoutISC_NS5_IJNSA_ILi0EEESS_SS_EEEEENS5_IJNS4_10UnderscoreESV_SV_EEEEENS4_13SM90_TMA_LOADENS4_14ComposedLayoutINS4_7SwizzleILi1ELi4ELi3EEENS4_18smem_ptr_flag_bitsILi8EEENSR_INS5_IJNSA_ILi8EEESG_EEENS5_IJSG_SB_EEEEEEEvNS4_8identityESY_S18_vS19_EENS_8epilogue10collective18CollectiveEpilogueINS1B_23Sm100TmaWarpSpecializedILi4ELi2ELi64ELb0ELb0EEEJSH_NS5_IJNSR_ISE_SB_EENSR_INSA_ILi64EEESB_EEEEEaSI_aSI_NS1B_6fusion15FusionCallbacksIS1F_NS1K_17LinearCombinationIaiaiLNS_15FloatRoundStyleE2EEESH_S1J_JEEENS4_5SM1004TMEM4LOAD26SM100_TMEM_LOAD_32dp32b64xESY_NSZ_INS10_ILi2ELi4ELi3EEES13_NSR_INS5_IJS14_S1H_EEENS5_IJS1H_SB_EEEEEEENS4_39AutoVectorizingCopyWithAssumedAlignmentILi128EEENS4_14SM90_TMA_STOREES1Y_S20_S20_EEEvvEEEEvNT_6ParamsE:
        .type           _ZN7cutlass13device_kernelINS_4gemm6kernel13GemmUniversalIN4cute5tupleIJiiiiEEENS1_10collective13CollectiveMmaINS1_35MainloopSm100TmaUmmaWarpSpecializedILi7ELi2ELi2ENS5_IJNS4_1CILi1EEESB_SB_EEEEENS5_IJNSA_ILi128EEENSA_ILi256EEENSA_ILi32EEEEEEaNS5_IJlSB_lEEEaSI_NS4_8TiledMMAINS4_8MMA_AtomIJNS4_15SM100_MMA_S8_SSIaaiLi128ELi256ELNS4_4UMMA5MajorE0ELSN_0ELNSM_8SaturateE0EEEEEENS4_6LayoutISC_NS5_IJNSA_ILi0EEESS_SS_EEEEENS5_IJNS4_10UnderscoreESV_SV_EEEEENS4_13SM90_TMA_LOADENS4_14ComposedLayoutINS4_7SwizzleILi1ELi4ELi3EEENS4_18smem_ptr_flag_bitsILi8EEENSR_INS5_IJNSA_ILi8EEESG_EEENS5_IJSG_SB_EEEEEEEvNS4_8identityESY_S18_vS19_EENS_8epilogue10collective18CollectiveEpilogueINS1B_23Sm100TmaWarpSpecializedILi4ELi2ELi64ELb0ELb0EEEJSH_NS5_IJNSR_ISE_SB_EENSR_INSA_ILi64EEESB_EEEEEaSI_aSI_NS1B_6fusion15FusionCallbacksIS1F_NS1K_17LinearCombinationIaiaiLNS_15FloatRoundStyleE2EEESH_S1J_JEEENS4_5SM1004TMEM4LOAD26SM100_TMEM_LOAD_32dp32b64xESY_NSZ_INS10_ILi2ELi4ELi3EEES13_NSR_INS5_IJS14_S1H_EEENS5_IJS1H_SB_EEEEEEENS4_39AutoVectorizingCopyWithAssumedAlignmentILi128EEENS4_14SM90_TMA_STOREES1Y_S20_S20_EEEvvEEEEvNT_6ParamsE,@function
        .size           _ZN7cutlass13device_kernelINS_4gemm6kernel13GemmUniversalIN4cute5tupleIJiiiiEEENS1_10collective13CollectiveMmaINS1_35MainloopSm100TmaUmmaWarpSpecializedILi7ELi2ELi2ENS5_IJNS4_1CILi1EEESB_SB_EEEEENS5_IJNSA_ILi128EEENSA_ILi256EEENSA_ILi32EEEEEEaNS5_IJlSB_lEEEaSI_NS4_8TiledMMAINS4_8MMA_AtomIJNS4_15SM100_MMA_S8_SSIaaiLi128ELi256ELNS4_4UMMA5MajorE0ELSN_0ELNSM_8SaturateE0EEEEEENS4_6LayoutISC_NS5_IJNSA_ILi0EEESS_SS_EEEEENS5_IJNS4_10UnderscoreESV_SV_EEEEENS4_13SM90_TMA_LOADENS4_14ComposedLayoutINS4_7SwizzleILi1ELi4ELi3EEENS4_18smem_ptr_flag_bitsILi8EEENSR_INS5_IJNSA_ILi8EEESG_EEENS5_IJSG_SB_EEEEEEEvNS4_8identityESY_S18_vS19_EENS_8epilogue10collective18CollectiveEpilogueINS1B_23Sm100TmaWarpSpecializedILi4ELi2ELi64ELb0ELb0EEEJSH_NS5_IJNSR_ISE_SB_EENSR_INSA_ILi64EEESB_EEEEEaSI_aSI_NS1B_6fusion15FusionCallbacksIS1F_NS1K_17LinearCombinationIaiaiLNS_15FloatRoundStyleE2EEESH_S1J_JEEENS4_5SM1004TMEM4LOAD26SM100_TMEM_LOAD_32dp32b64xESY_NSZ_INS10_ILi2ELi4ELi3EEES13_NSR_INS5_IJS14_S1H_EEENS5_IJS1H_SB_EEEEEEENS4_39AutoVectorizingCopyWithAssumedAlignmentILi128EEENS4_14SM90_TMA_STOREES1Y_S20_S20_EEEvvEEEEvNT_6ParamsE,(.L_x_173 - _ZN7cutlass13device_kernelINS_4gemm6kernel13GemmUniversalIN4cute5tupleIJiiiiEEENS1_10collective13CollectiveMmaINS1_35MainloopSm100TmaUmmaWarpSpecializedILi7ELi2ELi2ENS5_IJNS4_1CILi1EEESB_SB_EEEEENS5_IJNSA_ILi128EEENSA_ILi256EEENSA_ILi32EEEEEEaNS5_IJlSB_lEEEaSI_NS4_8TiledMMAINS4_8MMA_AtomIJNS4_15SM100_MMA_S8_SSIaaiLi128ELi256ELNS4_4UMMA5MajorE0ELSN_0ELNSM_8SaturateE0EEEEEENS4_6LayoutISC_NS5_IJNSA_ILi0EEESS_SS_EEEEENS5_IJNS4_10UnderscoreESV_SV_EEEEENS4_13SM90_TMA_LOADENS4_14ComposedLayoutINS4_7SwizzleILi1ELi4ELi3EEENS4_18smem_ptr_flag_bitsILi8EEENSR_INS5_IJNSA_ILi8EEESG_EEENS5_IJSG_SB_EEEEEEEvNS4_8identityESY_S18_vS19_EENS_8epilogue10collective18CollectiveEpilogueINS1B_23Sm100TmaWarpSpecializedILi4ELi2ELi64ELb0ELb0EEEJSH_NS5_IJNSR_ISE_SB_EENSR_INSA_ILi64EEESB_EEEEEaSI_aSI_NS1B_6fusion15FusionCallbacksIS1F_NS1K_17LinearCombinationIaiaiLNS_15FloatRoundStyleE2EEESH_S1J_JEEENS4_5SM1004TMEM4LOAD26SM100_TMEM_LOAD_32dp32b64xESY_NSZ_INS10_ILi2ELi4ELi3EEES13_NSR_INS5_IJS14_S1H_EEENS5_IJS1H_SB_EEEEEEENS4_39AutoVectorizingCopyWithAssumedAlignmentILi128EEENS4_14SM90_TMA_STOREES1Y_S20_S20_EEEvvEEEEvNT_6ParamsE)
        .other          _ZN7cutlass13device_kernelINS_4gemm6kernel13GemmUniversalIN4cute5tupleIJiiiiEEENS1_10collective13CollectiveMmaINS1_35MainloopSm100TmaUmmaWarpSpecializedILi7ELi2ELi2ENS5_IJNS4_1CILi1EEESB_SB_EEEEENS5_IJNSA_ILi128EEENSA_ILi256EEENSA_ILi32EEEEEEaNS5_IJlSB_lEEEaSI_NS4_8TiledMMAINS4_8MMA_AtomIJNS4_15SM100_MMA_S8_SSIaaiLi128ELi256ELNS4_4UMMA5MajorE0ELSN_0ELNSM_8SaturateE0EEEEEENS4_6LayoutISC_NS5_IJNSA_ILi0EEESS_SS_EEEEENS5_IJNS4_10UnderscoreESV_SV_EEEEENS4_13SM90_TMA_LOADENS4_14ComposedLayoutINS4_7SwizzleILi1ELi4ELi3EEENS4_18smem_ptr_flag_bitsILi8EEENSR_INS5_IJNSA_ILi8EEESG_EEENS5_IJSG_SB_EEEEEEEvNS4_8identityESY_S18_vS19_EENS_8epilogue10collective18CollectiveEpilogueINS1B_23Sm100TmaWarpSpecializedILi4ELi2ELi64ELb0ELb0EEEJSH_NS5_IJNSR_ISE_SB_EENSR_INSA_ILi64EEESB_EEEEEaSI_aSI_NS1B_6fusion15FusionCallbacksIS1F_NS1K_17LinearCombinationIaiaiLNS_15FloatRoundStyleE2EEESH_S1J_JEEENS4_5SM1004TMEM4LOAD26SM100_TMEM_LOAD_32dp32b64xESY_NSZ_INS10_ILi2ELi4ELi3EEES13_NSR_INS5_IJS14_S1H_EEENS5_IJS1H_SB_EEEEEEENS4_39AutoVectorizingCopyWithAssumedAlignmentILi128EEENS4_14SM90_TMA_STOREES1Y_S20_S20_EEEvvEEEEvNT_6ParamsE,@"STO_CUDA_ENTRY STV_DEFAULT"
_ZN7cutlass13device_kernelINS_4gemm6kernel13GemmUniversalIN4cute5tupleIJiiiiEEENS1_10collective13CollectiveMmaINS1_35MainloopSm100TmaUmmaWarpSpecializedILi7ELi2ELi2ENS5_IJNS4_1CILi1EEESB_SB_EEEEENS5_IJNSA_ILi128EEENSA_ILi256EEENSA_ILi32EEEEEEaNS5_IJlSB_lEEEaSI_NS4_8TiledMMAINS4_8MMA_AtomIJNS4_15SM100_MMA_S8_SSIaaiLi128ELi256ELNS4_4UMMA5MajorE0ELSN_0ELNSM_8SaturateE0EEEEEENS4_6LayoutISC_NS5_IJNSA_ILi0EEESS_SS_EEEEENS5_IJNS4_10UnderscoreESV_SV_EEEEENS4_13SM90_TMA_LOADENS4_14ComposedLayoutINS4_7SwizzleILi1ELi4ELi3EEENS4_18smem_ptr_flag_bitsILi8EEENSR_INS5_IJNSA_ILi8EEESG_EEENS5_IJSG_SB_EEEEEEEvNS4_8identityESY_S18_vS19_EENS_8epilogue10collective18CollectiveEpilogueINS1B_23Sm100TmaWarpSpecializedILi4ELi2ELi64ELb0ELb0EEEJSH_NS5_IJNSR_ISE_SB_EENSR_INSA_ILi64EEESB_EEEEEaSI_aSI_NS1B_6fusion15FusionCallbacksIS1F_NS1K_17LinearCombinationIaiaiLNS_15FloatRoundStyleE2EEESH_S1J_JEEENS4_5SM1004TMEM4LOAD26SM100_TMEM_LOAD_32dp32b64xESY_NSZ_INS10_ILi2ELi4ELi3EEES13_NSR_INS5_IJS14_S1H_EEENS5_IJS1H_SB_EEEEEEENS4_39AutoVectorizingCopyWithAssumedAlignmentILi128EEENS4_14SM90_TMA_STOREES1Y_S20_S20_EEEvvEEEEvNT_6ParamsE:
[----:B------:R-:W1:Y:S01]  /*0000*/  LDC R1, c[0x0][0x37c] ;  /* 0x0000df00ff017b82 */ /* 0x000e620000000800 */
[----:B------:R-:W2:Y:S01]  /*0010*/  S2R R167, SR_TID.X ;  /* 0x0000000000a77919 */ /* 0x000ea20000002100 */
[----:B------:R-:W3:Y:S01]  /*0020*/  LDCU.64 UR4, c[0x0][0x890] ;  /* 0x00011200ff0477ac */ /* 0x000ee20008000a00 */
[----:B------:R-:W-:Y:S02]  /*0030*/  PRMT R151, RZ, 0x7610, R151 ;  /* 0x00007610ff977816 */ /* 0x000fe40000000097 */
[----:B------:R-:W-:Y:S01]  /*0040*/  ELECT P5, URZ, PT ;  /* 0x0000000000ff782f */ /* 0x000fe200038a0000 */
[----:B------:R-:W4:Y:S01]  /*0050*/  LDCU.64 UR46, c[0x0][0x358] ;  /* 0x00006b00ff2e77ac */ /* 0x000f220008000a00 */
[----:B---3--:R-:W-:-:S04]  /*0060*/  UISETP.NE.U32.AND UP0, UPT, UR4, URZ, UPT ;  /* 0x000000ff0400728c */ /* 0x008fc8000bf05070 */
[----:B------:R-:W-:Y:S01]  /*0070*/  UISETP.NE.AND.EX UP0, UPT, UR5, URZ, UPT, UP0 ;  /* 0x000000ff0500728c */ /* 0x000fe2000bf05300 */
[----:B--2---:R-:W-:-:S05]  /*0080*/  SHF.R.U32.HI R154, RZ, 0x5, R167 ;  /* 0x00000005ff9a7819 */ /* 0x004fca00000116a7 */
[----:B------:R-:W2:Y:S02]  /*0090*/  SHFL.IDX PT, R0, R154, RZ, 0x1f ;  /* 0x00001fff9a007589 */ /* 0x000ea400000e0000 */
[----:B--2---:R-:W-:Y:S01]  /*00a0*/  R2UR UR8, R0 ;  /* 0x00000000000872ca */ /* 0x004fe200000e0000 */
[----:B-1--4-:R-:W-:-:S14]  /*00b0*/  BRA.U UP0, `(.L_x_0) ;  /* 0x00000001002c7547 */ /* 0x012fdc000b800000 */
[----:B------:R-:W1:Y:S02]  /*00c0*/  LDCU.64 UR6, c[0x0][0x888] ;  /* 0x00011100ff0677ac */ /* 0x000e640008000a00 */
[----:B-1----:R-:W-:-:S04]  /*00d0*/  UISETP.NE.U32.AND UP0, UPT, UR6, URZ, UPT ;  /* 0x000000ff0600728c */ /* 0x002fc8000bf05070 */
[----:B------:R-:W-:-:S09]  /*00e0*/  UISETP.NE.AND.EX UP0, UPT, UR7, URZ, UPT, UP0 ;  /* 0x000000ff0700728c */ /* 0x000fd2000bf05300 */
[----:B------:R-:W-:Y:S05]  /*00f0*/  BRA.U !UP0, `(.L_x_1) ;  /* 0x0000000108107547 */ /* 0x000fea000b800000 */
[----:B------:R-:W1:Y:S02]  /*0100*/  LDC.64 R82, c[0x0][0x888] ;  /* 0x00022200ff527b82 */ /* 0x000e640000000a00 */
[----:B-1----:R1:W5:Y:S01]  /*0110*/  LDG.E R82, desc[UR46][R82.64] ;  /* 0x0000002e52527981 */ /* 0x002362000c1e1900 */
[----:B------:R-:W-:Y:S01]  /*0120*/  HFMA2 R151, -RZ, RZ, 0, 5.9604644775390625e-08 ;  /* 0x00000001ff977431 */ /* 0x000fe200000001ff */
[----:B------:R-:W-:Y:S05]  /*0130*/  BRA `(.L_x_0) ;  /* 0x00000000000c7947 */ /* 0x000fea0003800000 */
.L_x_1:
[----:B------:R-:W1:Y:S01]  /*0140*/  LDCU UR6, c[0x0][0x880] ;  /* 0x00011000ff0677ac */ /* 0x000e620008000800 */
[----:B------:R-:W-:Y:S01]  /*0150*/  HFMA2 R151, -RZ, RZ, 0, 5.9604644775390625e-08 ;  /* 0x00000001ff977431 */ /* 0x000fe200000001ff */
[----:B-1----:R-:W-:-:S07]  /*0160*/  MOV R82, UR6 ;  /* 0x0000000600527c02 */ /* 0x002fce0008000f00 */
.L_x_0:
[----:B------:R-:W2:Y:S02]  /*0170*/  LDCU.64 UR6, c[0x0][0x8b0] ;  /* 0x00011600ff0677ac */ /* 0x000ea40008000a00 */
[----:B--2---:R-:W-:-:S04]  /*0180*/  UISETP.NE.U32.AND UP0, UPT, UR6, URZ, UPT ;  /* 0x000000ff0600728c */ /* 0x004fc8000bf05070 */
[----:B------:R-:W-:-:S09]  /*0190*/  UISETP.NE.AND.EX UP0, UPT, UR7, URZ, UPT, UP0 ;  /* 0x000000ff0700728c */ /* 0x000fd2000bf05300 */
[----:B------:R-:W-:Y:S05]  /*01a0*/  BRA.U UP0, `(.L_x_2) ;  /* 0x0000000100247547 */ /* 0x000fea000b800000 */
[----:B------:R-:W2:Y:S02]  /*01b0*/  LDCU.64 UR6, c[0x0][0x8a8] ;  /* 0x00011500ff0677ac */ /* 0x000ea40008000a00 */
[----:B--2---:R-:W-:-:S04]  /*01c0*/  UISETP.NE.U32.AND UP0, UPT, UR6, URZ, UPT ;  /* 0x000000ff0600728c */ /* 0x004fc8000bf05070 */
[----:B------:R-:W-:-:S09]  /*01d0*/  UISETP.NE.AND.EX UP0, UPT, UR7, URZ, UPT, UP0 ;  /* 0x000000ff0700728c */ /* 0x000fd2000bf05300 */
[----:B------:R-:W-:Y:S05]  /*01e0*/  BRA.U !UP0, `(.L_x_3) ;  /* 0x00000001080c7547 */ /* 0x000fea000b800000 */
[----:B------:R-:W2:Y:S02]  /*01f0*/  LDC.64 R78, c[0x0][0x8a8] ;  /* 0x00022a00ff4e7b82 */ /* 0x000ea40000000a00 */
[----:B--2---:R2:W5:Y:S01]  /*0200*/  LDG.E R78, desc[UR46][R78.64] ;  /* 0x0000002e4e4e7981 */ /* 0x004562000c1e1900 */
[----:B------:R-:W-:Y:S05]  /*0210*/  BRA `(.L_x_2) ;  /* 0x0000000000087947 */ /* 0x000fea0003800000 */
.L_x_3:
[----:B------:R-:W2:Y:S02]  /*0220*/  LDCU UR6, c[0x0][0x8a0] ;  /* 0x00011400ff0677ac */ /* 0x000ea40008000800 */
[----:B--2---:R-:W-:Y:S02]  /*0230*/  MOV R78, UR6 ;  /* 0x00000006004e7c02 */ /* 0x004fe40008000f00 */
.L_x_2:
[----:B------:R-:W-:Y:S01]  /*0240*/  IMAD.U32 R0, RZ, RZ, UR8 ;  /* 0x00000008ff007e24 */ /* 0x000fe2000f8e00ff */
[----:B------:R-:W-:Y:S04]  /*0250*/  BSSY.RECONVERGENT B0, `(.L_x_4) ;  /* 0x000000c000007945 */ /* 0x000fe80003800200 */
[C---:B------:R-:W-:Y:S02]  /*0260*/  ISETP.NE.OR P1, PT, R0.reuse, 0x1, !P5 ;  /* 0x000000010000780c */ /* 0x040fe40006f25670 */
[----:B------:R-:W-:-:S11]  /*0270*/  ISETP.NE.OR P0, PT, R0, 0x3, !P5 ;  /* 0x000000030000780c */ /* 0x000fd60006f05670 */
[----:B------:R-:W-:Y:S05]  /*0280*/  @P1 BRA `(.L_x_5) ;  /* 0x0000000000201947 */ /* 0x000fea0003800000 */
[----:B------:R-:W3:Y:S02]  /*0290*/  LDCU.64 UR6, c[0x0][0x348] ;  /* 0x00006900ff0677ac */ /* 0x000ee40008000a00 */
[----:B---3--:R-:W-:Y:S02]  /*02a0*/  UIADD3 UR10, UP1, UPT, UR6, 0x80, URZ ;  /* 0x00000080060a7890 */ /* 0x008fe4000ff3e0ff */
[----:B------:R-:W-:Y:S02]  /*02b0*/  UIADD3 UR6, UP0, UPT, UR6, 0x180, URZ ;  /* 0x0000018006067890 */ /* 0x000fe4000ff1e0ff */
[----:B------:R-:W-:Y:S02]  /*02c0*/  UIADD3.X UR11, UPT, UPT, URZ, UR7, URZ, UP1, !UPT ;  /* 0x00000007ff0b7290 */ /* 0x000fe40008ffe4ff */
[----:B------:R-:W-:-:S07]  /*02d0*/  UIADD3.X UR7, UPT, UPT, URZ, UR7, URZ, UP0, !UPT ;  /* 0x00000007ff077290 */ /* 0x000fce00087fe4ff */
[----:B------:R3:W-:Y:S02]  /*02e0*/  UTMACCTL.PF [UR10] ;  /* 0x000000000a0079b9 */ /* 0x0007e40008040000 */
[----:B------:R3:W-:Y:S02]  /*02f0*/  UTMACCTL.PF [UR6] ;  /* 0x00000000060079b9 */ /* 0x0007e40008040000 */
[----:B---3--:R-:W-:Y:S01]  /*0300*/  NOP ;  /* 0x0000000000007918 */ /* 0x008fe20000000000 */
.L_x_5:
[----:B------:R-:W-:Y:S05]  /*0310*/  BSYNC.RECONVERGENT B0 ;  /* 0x0000000000007941 */ /* 0x000fea0003800200 */
.L_x_4:
[----:B------:R-:W-:Y:S04]  /*0320*/  BSSY.RECONVERGENT B0, `(.L_x_6) ;  /* 0x000000a000007945 */ /* 0x000fe80003800200 */
        /* <DEDUP_REMOVED lines=9> */
.L_x_7:
[----:B------:R-:W-:Y:S05]  /*03c0*/  BSYNC.RECONVERGENT B0 ;  /* 0x0000000000007941 */ /* 0x000fea0003800200 */
.L_x_6:
[----:B------:R-:W3:Y:S01]  /*03d0*/  LDCU.64 UR6, c[0x0][0x888] ;  /* 0x00011100ff0677ac */ /* 0x000ee20008000a00 */
[----:B------:R-:W-:Y:S02]  /*03e0*/  UISETP.EQ.U32.AND UP1, UPT, UR4, URZ, UPT ;  /* 0x000000ff0400728c */ /* 0x000fe4000bf22070 */
[----:B------:R-:W-:Y:S02]  /*03f0*/  UPLOP3.LUT UP2, UPT, UPT, UPT, UPT, 0x80, 0x8 ;  /* 0x000000000008789c */ /* 0x000fe40003f4f070 */
[----:B---3--:R-:W-:-:S04]  /*0400*/  UISETP.NE.U32.AND UP0, UPT, UR6, URZ, UPT ;  /* 0x000000ff0600728c */ /* 0x008fc8000bf05070 */
[----:B------:R-:W-:-:S04]  /*0410*/  UISETP.NE.AND.EX UP0, UPT, UR7, URZ, UPT, UP0 ;  /* 0x000000ff0700728c */ /* 0x000fc8000bf05300 */
[----:B------:R-:W-:-:S04]  /*0420*/  UISETP.EQ.OR.EX UP3, UPT, UR5, URZ, !UP0, UP1 ;  /* 0x000000ff0500728c */ /* 0x000fc8000c762710 */
[----:B------:R-:W-:-:S05]  /*0430*/  UP2UR UR50, UPR, URZ, 0x8 ;  /* 0x00000008ff327883 */ /* 0x000fca0008000000 */
[----:B------:R-:W-:Y:S07]  /*0440*/  BRA.U !UP3, `(.L_x_8) ;  /* 0x000000010b207547 */ /* 0x000fee000b800000 */
[----:B-----5:R-:W-:Y:S01]  /*0450*/  R2UR UR6, R82 ;  /* 0x00000000520672ca */ /* 0x020fe200000e0000 */
[----:B------:R-:W-:Y:S02]  /*0460*/  UISETP.NE.U32.AND UP2, UPT, UR4, URZ, UPT ;  /* 0x000000ff0400728c */ /* 0x000fe4000bf45070 */
[----:B------:R-:W-:Y:S02]  /*0470*/  USEL UR4, URZ, 0xffffffff, UP0 ;  /* 0xffffffffff047887 */ /* 0x000fe40008000000 */
[----:B------:R-:W-:-:S08]  /*0480*/  UISETP.NE.AND.EX UP2, UPT, UR5, URZ, UPT, UP2 ;  /* 0x000000ff0500728c */ /* 0x000fd0000bf45320 */
[----:B------:R-:W-:-:S04]  /*0490*/  UISETP.NE.AND UP1, UPT, UR6, URZ, UPT ;  /* 0x000000ff0600728c */ /* 0x000fc8000bf25270 */
[----:B------:R-:W-:-:S04]  /*04a0*/  @!UP2 USEL UR4, URZ, 0xffffffff, UP1 ;  /* 0xffffffffff04a887 */ /* 0x000fc80008800000 */
[----:B------:R-:W-:-:S04]  /*04b0*/  ULOP3.LUT UR4, UR4, 0x1, URZ, 0xc0, !UPT ;  /* 0x0000000104047892 */ /* 0x000fc8000f8ec0ff */
[----:B------:R-:W-:-:S11]  /*04c0*/  UISETP.NE.U32.AND UP2, UPT, UR4, 0x1, UPT ;  /* 0x000000010400788c */ /* 0x000fd6000bf45070 */
.L_x_8:
[----:B------:R-:W3:Y:S01]  /*04d0*/  SHFL.IDX PT, R2, R154, RZ, 0x1f ;  /* 0x00001fff9a027589 */ /* 0x000ee200000e0000 */
[----:B------:R-:W-:-:S04]  /*04e0*/  UISETP.NE.AND UP1, UPT, UR8, 0x2, UPT ;  /* 0x000000020800788c */ /* 0x000fc8000bf25270 */
[----:B------:R-:W-:Y:S01]  /*04f0*/  USEL UR6, URZ, 0x1, UP1 ;  /* 0x00000001ff067887 */ /* 0x000fe20008800000 */
[----:B---3--:R-:W-:-:S13]  /*0500*/  ISETP.NE.AND P0, PT, R2, RZ, PT ;  /* 0x000000ff0200720c */ /* 0x008fda0003f05270 */
[----:B------:R-:W-:Y:S05]  /*0510*/  @P0 BRA `(.L_x_9) ;  /* 0x0000000000600947 */ /* 0x000fea0003800000 */
[----:B------:R-:W3:Y:S01]  /*0520*/  S2UR UR5, SR_CgaCtaId ;  /* 0x00000000000579c3 */ /* 0x000ee20000008800 */
[----:B------:R-:W-:Y:S01]  /*0530*/  UMOV UR7, 0x400 ;  /* 0x0000040000077882 */ /* 0x000fe20000000000 */
[----:B------:R-:W-:Y:S01]  /*0540*/  UMOV UR4, 0x1 ;  /* 0x0000000100047882 */ /* 0x000fe20000000000 */
[----:B------:R-:W-:Y:S01]  /*0550*/  ELECT P0, URZ, PT ;  /* 0x0000000000ff782f */ /* 0x000fe20003800000 */
[----:B------:R-:W-:-:S04]  /*0560*/  UIADD3 UR10, UPT, UPT, -UR4, 0x100000, URZ ;  /* 0x00100000040a7890 */ /* 0x000fc8000fffe1ff */
[----:B------:R-:W-:Y:S02]  /*0570*/  USHF.L.U32 UR11, UR10, 0xb, URZ ;  /* 0x0000000b0a0b7899 */ /* 0x000fe400080006ff */
[----:B------:R-:W-:Y:S02]  /*0580*/  USHF.L.U32 UR10, UR10, 0x1, URZ ;  /* 0x000000010a0a7899 */ /* 0x000fe400080006ff */
[----:B---3--:R-:W-:Y:S01]  /*0590*/  ULEA UR5, UR5, UR7, 0x18 ;  /* 0x0000000705057291 */ /* 0x008fe2000f8ec0ff */
[----:B------:R-:W3:Y:S11]  /*05a0*/  FENCE.VIEW.ASYNC.S ;  /* 0x00000000000073c6 */ /* 0x000ef60000000000 */
[----:B---3--:R3:W4:Y:S01]  /*05b0*/  SYNCS.EXCH.64 URZ, [UR5], UR10 ;  /* 0x0000000a05ff75b2 */ /* 0x0087220008000100 */
[----:B------:R3:W1:Y:S01]  /*05c0*/  SYNCS.EXCH.64 URZ, [UR5+0x38], UR10 ;  /* 0x0000380a05ff75b2 */ /* 0x0006620008000100 */
        /* <DEDUP_REMOVED lines=11> */
[----:B------:R3:W1:Y:S02]  /*0680*/  SYNCS.EXCH.64 URZ, [UR5+0x68], UR10 ;  /* 0x0000680a05ff75b2 */ /* 0x0006640008000100 */
[----:B---3--:R-:W-:Y:S01]  /*0690*/  NOP ;  /* 0x0000000000007918 */ /* 0x008fe20000000000 */
.L_x_9:
[----:B------:R-:W3:Y:S01]  /*06a0*/  SHFL.IDX PT, R2, R154, RZ, 0x1f ;  /* 0x00001fff9a027589 */ /* 0x000ee200000e0000 */
[----:B------:R-:W-:Y:S01]  /*06b0*/  NOP ;  /* 0x0000000000007918 */ /* 0x000fe20000000000 */
[----:B---3--:R-:W-:-:S13]  /*06c0*/  ISETP.NE.AND P0, PT, R2, 0x1, PT ;  /* 0x000000010200780c */ /* 0x008fda0003f05270 */
[----:B------:R-:W-:Y:S05]  /*06d0*/  @P0 BRA `(.L_x_10) ;  /* 0x0000000000580947 */ /* 0x000fea0003800000 */
[----:B------:R-:W3:Y:S01]  /*06e0*/  S2UR UR7, SR_CgaCtaId ;  /* 0x00000000000779c3 */ /* 0x000ee20000008800 */
[----:B------:R-:W-:Y:S01]  /*06f0*/  UMOV UR9, 0x400 ;  /* 0x0000040000097882 */ /* 0x000fe20000000000 */
[----:B------:R-:W-:Y:S01]  /*0700*/  UMOV UR5, 0x20 ;  /* 0x0000002000057882 */ /* 0x000fe20000000000 */
[----:B------:R-:W-:Y:S01]  /*0710*/  UMOV UR4, 0x80 ;  /* 0x0000008000047882 */ /* 0x000fe20000000000 */
[----:B------:R-:W-:-:S04]  /*0720*/  UIADD3 UR10, UPT, UPT, -UR5, 0x100000, URZ ;  /* 0x00100000050a7890 */ /* 0x000fc8000fffe1ff */
[----:B------:R-:W-:Y:S02]  /*0730*/  USHF.L.U32 UR11, UR10, 0xb, URZ ;  /* 0x0000000b0a0b7899 */ /* 0x000fe400080006ff */
[----:B------:R-:W-:Y:S02]  /*0740*/  USHF.L.U32 UR10, UR10, 0x1, URZ ;  /* 0x000000010a0a7899 */ /* 0x000fe400080006ff */
[----:B------:R-:W-:-:S04]  /*0750*/  UIADD3 UR4, UPT, UPT, -UR4, 0x100000, URZ ;  /* 0x0010000004047890 */ /* 0x000fc8000fffe1ff */
[----:B------:R-:W-:Y:S02]  /*0760*/  USHF.L.U32 UR5, UR4, 0xb, URZ ;  /* 0x0000000b04057899 */ /* 0x000fe400080006ff */
[----:B------:R-:W-:Y:S01]  /*0770*/  USHF.L.U32 UR4, UR4, 0x1, URZ ;  /* 0x0000000104047899 */ /* 0x000fe200080006ff */
[----:B------:R-:W-:Y:S01]  /*0780*/  ELECT P0, URZ, PT ;  /* 0x0000000000ff782f */ /* 0x000fe20003800000 */
[----:B---3--:R-:W-:Y:S01]  /*0790*/  ULEA UR7, UR7, UR9, 0x18 ;  /* 0x0000000907077291 */ /* 0x008fe2000f8ec0ff */
[----:B------:R-:W3:Y:S11]  /*07a0*/  FENCE.VIEW.ASYNC.S ;  /* 0x00000000000073c6 */ /* 0x000ef60000000000 */
[----:B---3--:R3:W1:Y:S01]  /*07b0*/  SYNCS.EXCH.64 URZ, [UR7+0x70], UR10 ;  /* 0x0000700a07ff75b2 */ /* 0x0086620008000100 */
[----:B------:R3:W1:Y:S01]  /*07c0*/  SYNCS.EXCH.64 URZ, [UR7+0x90], UR4 ;  /* 0x0000900407ff75b2 */ /* 0x0006620008000100 */
[----:B------:R3:W1:Y:S01]  /*07d0*/  SYNCS.EXCH.64 URZ, [UR7+0x78], UR10 ;  /* 0x0000780a07ff75b2 */ /* 0x0006620008000100 */
[----:B------:R3:W1:Y:S01]  /*07e0*/  SYNCS.EXCH.64 URZ, [UR7+0x98], UR4 ;  /* 0x0000980407ff75b2 */ /* 0x0006620008000100 */
[----:B------:R3:W1:Y:S01]  /*07f0*/  SYNCS.EXCH.64 URZ, [UR7+0x80], UR10 ;  /* 0x0000800a07ff75b2 */ /* 0x0006620008000100 */
[----:B------:R3:W1:Y:S01]  /*0800*/  SYNCS.EXCH.64 URZ, [UR7+0xa0], UR4 ;  /* 0x0000a00407ff75b2 */ /* 0x0006620008000100 */
[----:B------:R3:W1:Y:S01]  /*0810*/  SYNCS.EXCH.64 URZ, [UR7+0x88], UR10 ;  /* 0x0000880a07ff75b2 */ /* 0x0006620008000100 */
[----:B------:R3:W1:Y:S01]  /*0820*/  SYNCS.EXCH.64 URZ, [UR7+0xa8], UR4 ;  /* 0x0000a80407ff75b2 */ /* 0x0006620008000100 */
[----:B------:R-:W-:Y:S01]  /*0830*/  NOP ;  /* 0x0000000000007918 */ /* 0x000fe20000000000 */
.L_x_10:
[----:B------:R-:W2:Y:S01]  /*0840*/  SHFL.IDX PT, R2, R154, RZ, 0x1f ;  /* 0x00001fff9a027589 */ /* 0x000ea200000e0000 */
[----:B------:R-:W-:Y:S01]  /*0850*/  NOP ;  /* 0x0000000000007918 */ /* 0x000fe20000000000 */
[----:B--2---:R-:W-:-:S13]  /*0860*/  ISETP.NE.AND P0, PT, R2, 0x3, PT ;  /* 0x000000030200780c */ /* 0x004fda0003f05270 */
[----:B------:R-:W-:Y:S05]  /*0870*/  @P0 BRA `(.L_x_11) ;  /* 0x0000000000300947 */ /* 0x000fea0003800000 */
[----:B---3--:R-:W2:Y:S01]  /*0880*/  S2UR UR5, SR_CgaCtaId ;  /* 0x00000000000579c3 */ /* 0x008ea20000008800 */
[----:B------:R-:W-:Y:S01]  /*0890*/  UMOV UR7, 0x400 ;  /* 0x0000040000077882 */ /* 0x000fe20000000000 */
[----:B------:R-:W-:Y:S01]  /*08a0*/  UMOV UR4, 0x20 ;  /* 0x0000002000047882 */ /* 0x000fe20000000000 */
[----:B------:R-:W-:Y:S01]  /*08b0*/  ELECT P0, URZ, PT ;  /* 0x0000000000ff782f */ /* 0x000fe20003800000 */
[----:B------:R-:W-:-:S04]  /*08c0*/  UIADD3 UR10, UPT, UPT, -UR4, 0x100000, URZ ;  /* 0x00100000040a7890 */ /* 0x000fc8000fffe1ff */
[----:B------:R-:W-:Y:S02]  /*08d0*/  USHF.L.U32 UR11, UR10, 0xb, URZ ;  /* 0x0000000b0a0b7899 */ /* 0x000fe400080006ff */
[----:B------:R-:W-:Y:S02]  /*08e0*/  USHF.L.U32 UR10, UR10, 0x1, URZ ;  /* 0x000000010a0a7899 */ /* 0x000fe400080006ff */
[----:B--2---:R-:W-:Y:S01]  /*08f0*/  ULEA UR5, UR5, UR7, 0x18 ;  /* 0x0000000705057291 */ /* 0x004fe2000f8ec0ff */
[----:B------:R-:W2:Y:S11]  /*0900*/  FENCE.VIEW.ASYNC.S ;  /* 0x00000000000073c6 */ /* 0x000eb60000000000 */
[----:B--2---:R2:W3:Y:S01]  /*0910*/  SYNCS.EXCH.64 URZ, [UR5+0xb0], UR10 ;  /* 0x0000b00a05ff75b2 */ /* 0x0044e20008000100 */
[----:B------:R2:W1:Y:S01]  /*0920*/  SYNCS.EXCH.64 URZ, [UR5+0xb8], UR10 ;  /* 0x0000b80a05ff75b2 */ /* 0x0004620008000100 */
[----:B------:R-:W-:Y:S01]  /*0930*/  NOP ;  /* 0x0000000000007918 */ /* 0x000fe20000000000 */
.L_x_11:
[----:B------:R-:W4:Y:S01]  /*0940*/  SHFL.IDX PT, R2, R154, RZ, 0x1f ;  /* 0x00001fff9a027589 */ /* 0x000f2200000e0000 */
[----:B------:R-:W-:Y:S01]  /*0950*/  NOP ;  /* 0x0000000000007918 */ /* 0x000fe20000000000 */
[----:B----4-:R-:W-:-:S13]  /*0960*/  ISETP.NE.AND P0, PT, R2, 0x4, PT ;  /* 0x000000040200780c */ /* 0x010fda0003f05270 */
[----:B------:R-:W-:Y:S05]  /*0970*/  @P0 BRA `(.L_x_12) ;  /* 0x00000000004c0947 */ /* 0x000fea0003800000 */
[----:B--23--:R-:W2:Y:S01]  /*0980*/  S2UR UR5, SR_CgaCtaId ;  /* 0x00000000000579c3 */ /* 0x00cea20000008800 */
[----:B------:R-:W-:Y:S01]  /*0990*/  UMOV UR9, 0x100 ;  /* 0x0000010000097882 */ /* 0x000fe20000000000 */
[----:B------:R-:W-:Y:S01]  /*09a0*/  UMOV UR7, 0x400 ;  /* 0x0000040000077882 */ /* 0x000fe20000000000 */
[----:B------:R-:W-:Y:S01]  /*09b0*/  USEL UR9, UR9, 0xe0, UP2 ;  /* 0x000000e009097887 */ /* 0x000fe20009000000 */
[----:B------:R-:W-:Y:S01]  /*09c0*/  UMOV UR4, 0x1 ;  /* 0x0000000100047882 */ /* 0x000fe20000000000 */
[----:B------:R-:W-:Y:S01]  /*09d0*/  ELECT P0, URZ, PT ;  /* 0x0000000000ff782f */ /* 0x000fe20003800000 */
[----:B------:R-:W-:-:S04]  /*09e0*/  UIADD3 UR10, UPT, UPT, -UR4, 0x100000, URZ ;  /* 0x00100000040a7890 */ /* 0x000fc8000fffe1ff */
[----:B------:R-:W-:Y:S02]  /*09f0*/  USHF.L.U32 UR11, UR10, 0xb, URZ ;  /* 0x0000000b0a0b7899 */ /* 0x000fe400080006ff */
[----:B------:R-:W-:Y:S02]  /*0a00*/  USHF.L.U32 UR10, UR10, 0x1, URZ ;  /* 0x000000010a0a7899 */ /* 0x000fe400080006ff */
[----:B------:R-:W-:-:S04]  /*0a10*/  UIADD3 UR12, UPT, UPT, -UR9, 0x100000, URZ ;  /* 0x00100000090c7890 */ /* 0x000fc8000fffe1ff */
[----:B------:R-:W-:Y:S02]  /*0a20*/  USHF.L.U32 UR13, UR12, 0xb, URZ ;  /* 0x0000000b0c0d7899 */ /* 0x000fe400080006ff */
[----:B------:R-:W-:Y:S02]  /*0a30*/  USHF.L.U32 UR12, UR12, 0x1, URZ ;  /* 0x000000010c0c7899 */ /* 0x000fe400080006ff */
[----:B--2---:R-:W-:Y:S01]  /*0a40*/  ULEA UR5, UR5, UR7, 0x18 ;  /* 0x0000000705057291 */ /* 0x004fe2000f8ec0ff */
[----:B------:R-:W2:Y:S11]  /*0a50*/  FENCE.VIEW.ASYNC.S ;  /* 0x00000000000073c6 */ /* 0x000eb60000000000 */
[----:B--2---:R4:W2:Y:S01]  /*0a60*/  SYNCS.EXCH.64 URZ, [UR5+0xc0], UR10 ;  /* 0x0000c00a05ff75b2 */ /* 0x0048a20008000100 */
[----:B------:R4:W3:Y:S01]  /*0a70*/  SYNCS.EXCH.64 URZ, [UR5+0xd0], UR12 ;  /* 0x0000d00c05ff75b2 */ /* 0x0008e20008000100 */
[----:B------:R4:W1:Y:S01]  /*0a80*/  SYNCS.EXCH.64 URZ, [UR5+0xc8], UR10 ;  /* 0x0000c80a05ff75b2 */ /* 0x0008620008000100 */
[----:B------:R4:W1:Y:S02]  /*0a90*/  SYNCS.EXCH.64 URZ, [UR5+0xd8], UR12 ;  /* 0x0000d80c05ff75b2 */ /* 0x0008640008000100 */
[----:B----4-:R-:W-:Y:S01]  /*0aa0*/  NOP ;  /* 0x0000000000007918 */ /* 0x010fe20000000000 */
.L_x_12:
[----:B------:R-:W4:Y:S01]  /*0ab0*/  SHFL.IDX PT, R2, R154, RZ, 0x1f ;  /* 0x00001fff9a027589 */ /* 0x000f2200000e0000 */
[----:B------:R-:W-:Y:S01]  /*0ac0*/  NOP ;  /* 0x0000000000007918 */ /* 0x000fe20000000000 */
[----:B----4-:R-:W-:-:S13]  /*0ad0*/  ISETP.NE.AND P0, PT, R2, 0x5, PT ;  /* 0x000000050200780c */ /* 0x010fda0003f05270 */
[----:B------:R-:W-:Y:S05]  /*0ae0*/  @P0 BRA `(.L_x_13) ;  /* 0x0000000000480947 */ /* 0x000fea0003800000 */
[----:B---3--:R-:W3:Y:S01]  /*0af0*/  S2UR UR7, SR_CgaCtaId ;  /* 0x00000000000779c3 */ /* 0x008ee20000008800 */
[----:B------:R-:W-:Y:S01]  /*0b00*/  UMOV UR9, 0x400 ;  /* 0x0000040000097882 */ /* 0x000fe20000000000 */
[----:B--2---:R-:W-:Y:S01]  /*0b10*/  UMOV UR5, 0x1 ;  /* 0x0000000100057882 */ /* 0x004fe20000000000 */
        /* <DEDUP_REMOVED lines=9> */
[----:B------:R-:W2:Y:S11]  /*0bb0*/  FENCE.VIEW.ASYNC.S ;  /* 0x00000000000073c6 */ /* 0x000eb60000000000 */
[----:B--2---:R4:W2:Y:S01]  /*0bc0*/  SYNCS.EXCH.64 URZ, [UR7+0xe0], UR10 ;  /* 0x0000e00a07ff75b2 */ /* 0x0048a20008000100 */
[----:B------:R4:W3:Y:S01]  /*0bd0*/  SYNCS.EXCH.64 URZ, [UR7+0xf0], UR4 ;  /* 0x0000f00407ff75b2 */ /* 0x0008e20008000100 */
[----:B------:R4:W1:Y:S01]  /*0be0*/  SYNCS.EXCH.64 URZ, [UR7+0xe8], UR10 ;  /* 0x0000e80a07ff75b2 */ /* 0x0008620008000100 */
[----:B------:R4:W1:Y:S02]  /*0bf0*/  SYNCS.EXCH.64 URZ, [UR7+0xf8], UR4 ;  /* 0x0000f80407ff75b2 */ /* 0x0008640008000100 */
[----:B----4-:R-:W-:Y:S01]  /*0c00*/  NOP ;  /* 0x0000000000007918 */ /* 0x010fe20000000000 */
.L_x_13:
[----:B------:R-:W4:Y:S01]  /*0c10*/  SHFL.IDX PT, R2, R154, RZ, 0x1f ;  /* 0x00001fff9a027589 */ /* 0x000f2200000e0000 */
[----:B------:R-:W-:Y:S01]  /*0c20*/  NOP ;  /* 0x0000000000007918 */ /* 0x000fe20000000000 */
[----:B----4-:R-:W-:-:S13]  /*0c30*/  ISETP.NE.AND P0, PT, R2, 0x3, PT ;  /* 0x000000030200780c */ /* 0x010fda0003f05270 */
[----:B------:R-:W-:Y:S05]  /*0c40*/  @P0 BRA `(.L_x_14) ;  /* 0x0000000000380947 */ /* 0x000fea0003800000 */
[----:B--23--:R-:W2:Y:S01]  /*0c50*/  S2UR UR5, SR_CgaCtaId ;  /* 0x00000000000579c3 */ /* 0x00cea20000008800 */
        /* <DEDUP_REMOVED lines=13> */
.L_x_14:
[----:B--23--:R-:W2:Y:S01]  /*0d30*/  S2UR UR5, SR_CTAID.X ;  /* 0x00000000000579c3 */ /* 0x00cea20000002500 */
[----:B------:R-:W-:-:S05]  /*0d40*/  CS2R.32 R152, SR_CgaSize ;  /* 0x0000000000987805 */ /* 0x000fca0000008a00 */
[----:B------:R-:W-:-:S05]  /*0d50*/  IMAD R152, R152, -0xa0, RZ ;  /* 0xffffff6098987824 */ /* 0x000fca00078e02ff */
[----:B------:R-:W-:-:S14]  /*0d60*/  R2UR UR9, R152 ;  /* 0x00000000980972ca */ /* 0x000fdc00000e0000 */
[----:B------:R-:W3:Y:S01]  /*0d70*/  LDCU UR9, c[0x0][UR9+0x2b0] ;  /* 0x00005600090977ac */ /* 0x000ee20008000800 */
[----:B------:R-:W-:Y:S01]  /*0d80*/  NOP ;  /* 0x0000000000007918 */ /* 0x000fe20000000000 */
[----:B------:R-:W-:-:S05]  /*0d90*/  CS2R.32 R152, SR_CgaSize ;  /* 0x0000000000987805 */ /* 0x000fca0000008a00 */
[----:B------:R-:W-:-:S05]  /*0da0*/  IMAD R152, R152, -0xa0, RZ ;  /* 0xffffff6098987824 */ /* 0x000fca00078e02ff */
[----:B------:R-:W-:-:S14]  /*0db0*/  R2UR UR7, R152 ;  /* 0x00000000980772ca */ /* 0x000fdc00000e0000 */
[----:B------:R-:W4:Y:S01]  /*0dc0*/  LDCU UR7, c[0x0][UR7+0x2b4] ;  /* 0x00005680070777ac */ /* 0x000f220008000800 */
[----:B------:R-:W1:Y:S08]  /*0dd0*/  S2UR UR4, SR_CTAID.Y ;  /* 0x00000000000479c3 */ /* 0x000e700000002600 */
[----:B------:R-:W4:Y:S01]  /*0de0*/  LDC R9, c[0x0][0xb24] ;  /* 0x0002c900ff097b82 */ /* 0x000f220000000800 */
[----:B--2---:R-:W-:-:S02]  /*0df0*/  I2FP.F32.U32 R4, UR5 ;  /* 0x0000000500047c45 */ /* 0x004fc40008201000 */
[----:B------:R-:W-:-:S05]  /*0e00*/  CS2R.32 R5, SR_CgaSize ;  /* 0x0000000000057805 */ /* 0x000fca0000008a00 */
[----:B------:R-:W-:-:S06]  /*0e10*/  IMAD R5, R5, -0xa0, RZ ;  /* 0xffffff6005057824 */ /* 0x000fcc00078e02ff */
[----:B------:R-:W2:Y:S01]  /*0e20*/  LDC R5, c[0x0][R5+0x2a0] ;  /* 0x0000a80005057b82 */ /* 0x000ea20000000800 */
[----:B------:R-:W-:Y:S01]  /*0e30*/  MOV R21, UR5 ;  /* 0x0000000500157c02 */ /* 0x000fe20008000f00 */
[----:B---3--:R-:W-:Y:S01]  /*0e40*/  FMUL R4, R4, UR9 ;  /* 0x0000000904047c20 */ /* 0x008fe20008400000 */
[----:B-1----:R-:W-:Y:S02]  /*0e50*/  I2FP.F32.U32 R2, UR4 ;  /* 0x0000000400027c45 */ /* 0x002fe40008201000 */
[----:B------:R-:W-:-:S05]  /*0e60*/  CS2R.32 R3, SR_CgaSize ;  /* 0x0000000000037805 */ /* 0x000fca0000008a00 */
[----:B------:R-:W-:-:S06]  /*0e70*/  IMAD R3, R3, -0xa0, RZ ;  /* 0xffffff6003037824 */ /* 0x000fcc00078e02ff */
[----:B------:R-:W1:Y:S01]  /*0e80*/  LDC R3, c[0x0][R3+0x2a4] ;  /* 0x0000a90003037b82 */ /* 0x000e620000000800 */
[----:B------:R-:W3:Y:S01]  /*0e90*/  F2I.U32.TRUNC.NTZ R152, R4 ;  /* 0x0000000400987305 */ /* 0x000ee2000020f000 */
[----:B------:R-:W-:Y:S01]  /*0ea0*/  MOV R20, UR4 ;  /* 0x0000000400147c02 */ /* 0x000fe20008000f00 */
[----:B----4-:R-:W-:-:S05]  /*0eb0*/  FMUL R2, R2, UR7 ;  /* 0x0000000702027c20 */ /* 0x010fca0008400000 */
[----:B------:R-:W-:Y:S01]  /*0ec0*/  BAR.SYNC.DEFER_BLOCKING 0x0 ;  /* 0x0000000000007b1d */ /* 0x000fe20000010000 */
[----:B------:R-:W-:-:S05]  /*0ed0*/  ISETP.GE.AND P0, PT, R9, 0x1, PT ;  /* 0x000000010900780c */ /* 0x000fca0003f06270 */
[----:B------:R-:W4:Y:S02]  /*0ee0*/  F2I.U32.TRUNC.NTZ R150, R2 ;  /* 0x0000000200967305 */ /* 0x000f24000020f000 */
[----:B------:R-:W1:Y:S01]  /*0ef0*/  S2UR UR36, SR_CTAID.Z ;  /* 0x00000000002479c3 */ /* 0x000e620000002700 */
[----:B---3--:R-:W-:-:S05]  /*0f00*/  IADD3 R152, PT, PT, -R152, RZ, RZ ;  /* 0x000000ff98987210 */ /* 0x008fca0007ffe1ff */
[----:B--2---:R-:W-:Y:S01]  /*0f10*/  IMAD R152, R5, R152, UR5 ;  /* 0x0000000505987e24 */ /* 0x004fe2000f8e0298 */
[----:B----4-:R-:W-:-:S05]  /*0f20*/  IADD3 R150, PT, PT, -R150, RZ, RZ ;  /* 0x000000ff96967210 */ /* 0x010fca0007ffe1ff */
[----:B-1----:R-:W-:Y:S01]  /*0f30*/  IMAD R150, R3, R150, UR4 ;  /* 0x0000000403967e24 */ /* 0x002fe2000f8e0296 */
[----:B------:R-:W-:Y:S06]  /*0f40*/  @!P0 BRA `(.L_x_15) ;  /* 0x0000000000b88947 */ /* 0x000fec0003800000 */
[----:B------:R-:W1:Y:S01]  /*0f50*/  LDC.64 R4, c[0x0][0xb18] ;  /* 0x0002c600ff047b82 */ /* 0x000e620000000a00 */
[----:B------:R-:W-:-:S07]  /*0f60*/  ISETP.NE.AND P0, PT, R9, 0x1, PT ;  /* 0x000000010900780c */ /* 0x000fce0003f05270 */
[----:B------:R-:W2:Y:S08]  /*0f70*/  LDC R10, c[0x0][0xb0c] ;  /* 0x0002c300ff0a7b82 */ /* 0x000eb00000000800 */
[----:B------:R-:W3:Y:S08]  /*0f80*/  LDC R11, c[0x0][0x370] ;  /* 0x0000dc00ff0b7b82 */ /* 0x000ef00000000800 */
[----:B------:R-:W4:Y:S01]  /*0f90*/  LDC R12, c[0x0][0x374] ;  /* 0x0000dd00ff0c7b82 */ /* 0x000f220000000800 */
[----:B-1----:R-:W-:-:S07]  /*0fa0*/  ISETP.NE.AND P1, PT, R4, 0x1, PT ;  /* 0x000000010400780c */ /* 0x002fce0003f25270 */
[----:B------:R-:W3:Y:S01]  /*0fb0*/  LDC.64 R6, c[0x0][0xb10] ;  /* 0x0002c400ff067b82 */ /* 0x000ee20000000a00 */
[----:B--2---:R-:W-:-:S07]  /*0fc0*/  ISETP.NE.AND P2, PT, R10, 0x1, PT ;  /* 0x000000010a00780c */ /* 0x004fce0003f45270 */
[----:B------:R-:W1:Y:S08]  /*0fd0*/  LDC R8, c[0x0][0xb20] ;  /* 0x0002c800ff087b82 */ /* 0x000e700000000800 */
[----:B------:R-:W2:Y:S01]  /*0fe0*/  LDC.64 R2, c[0x0][0xb28] ;  /* 0x0002ca00ff027b82 */ /* 0x000ea20000000a00 */
[----:B----4-:R-:W-:-:S04]  /*0ff0*/  IMAD.HI.U32 R13, R12, R5, RZ ;  /* 0x000000050c0d7227 */ /* 0x010fc800078e00ff */
[----:B------:R-:W-:-:S04]  /*1000*/  IMAD.HI.U32 R5, R20, R5, RZ ;  /* 0x0000000514057227 */ /* 0x000fc800078e00ff */
[----:B---3--:R-:W-:-:S04]  /*1010*/  IMAD.HI.U32 R14, R11, R6, RZ ;  /* 0x000000060b0e7227 */ /* 0x008fc800078e00ff */
[C---:B------:R-:W-:Y:S01]  /*1020*/  IMAD.HI.U32 R16, R21.reuse, R6, RZ ;  /* 0x0000000615107227 */ /* 0x040fe200078e00ff */
[-C--:B------:R-:W-:Y:S02]  /*1030*/  @P2 SHF.R.U32.HI R11, RZ, R7.reuse, R14 ;  /* 0x00000007ff0b2219 */ /* 0x080fe4000001160e */
[-C--:B-1----:R-:W-:Y:S02]  /*1040*/  @P1 SHF.R.U32.HI R12, RZ, R8.reuse, R13 ;  /* 0x00000008ff0c1219 */ /* 0x082fe4000001160d */
[----:B------:R-:W-:Y:S02]  /*1050*/  SHF.R.U32.HI R5, RZ, R8, R5 ;  /* 0x00000008ff057219 */ /* 0x000fe40000011605 */
[----:B------:R-:W-:Y:S02]  /*1060*/  SHF.R.U32.HI R16, RZ, R7, R16 ;  /* 0x00000007ff107219 */ /* 0x000fe40000011610 */
[----:B------:R-:W-:Y:S01]  /*1070*/  SEL R5, R20, R5, !P1 ;  /* 0x0000000514057207 */ /* 0x000fe20004800000 */
[----:B--2---:R-:W-:Y:S01]  /*1080*/  IMAD.HI.U32 R14, R12, R2, RZ ;  /* 0x000000020c0e7227 */ /* 0x004fe200078e00ff */
[----:B------:R-:W-:-:S02]  /*1090*/  SEL R7, R21, R16, !P2 ;  /* 0x0000001015077207 */ /* 0x000fc40005000000 */
[----:B------:R-:W-:Y:S01]  /*10a0*/  IADD3 R13, PT, PT, -R5, RZ, RZ ;  /* 0x000000ff050d7210 */ /* 0x000fe20007ffe1ff */
[----:B------:R-:W-:Y:S01]  /*10b0*/  IMAD.HI.U32 R6, R11, R2, RZ ;  /* 0x000000020b067227 */ /* 0x000fe200078e00ff */
[----:B------:R-:W-:-:S03]  /*10c0*/  @P0 SHF.R.U32.HI R12, RZ, R3, R14 ;  /* 0x00000003ff0c0219 */ /* 0x000fc6000001160e */
[----:B------:R-:W-:Y:S01]  /*10d0*/  IMAD R13, R4, R13, R20 ;  /* 0x0000000d040d7224 */ /* 0x000fe200078e0214 */
[----:B------:R-:W-:Y:S01]  /*10e0*/  @P0 SHF.R.U32.HI R11, RZ, R3, R6 ;  /* 0x00000003ff0b0219 */ /* 0x000fe20000011606 */
[----:B------:R-:W-:-:S04]  /*10f0*/  IMAD R12, R12, R9, RZ ;  /* 0x000000090c0c7224 */ /* 0x000fc800078e02ff */
[----:B------:R-:W-:Y:S01]  /*1100*/  IMAD R6, R11, R9, RZ ;  /* 0x000000090b067224 */ /* 0x000fe200078e02ff */
[----:B------:R-:W-:-:S04]  /*1110*/  ISETP.GE.AND P1, PT, R5, R12, PT ;  /* 0x0000000c0500720c */ /* 0x000fc80003f26270 */
[----:B------:R-:W-:Y:S01]  /*1120*/  ISETP.GE.OR P1, PT, R7, R6, P1 ;  /* 0x000000060700720c */ /* 0x000fe20000f26670 */
[----:B------:R-:W-:-:S05]  /*1130*/  IMAD.HI.U32 R6, R5, R2, RZ ;  /* 0x0000000205067227 */ /* 0x000fca00078e00ff */
[----:B------:R-:W-:-:S04]  /*1140*/  SHF.R.U32.HI R6, RZ, R3, R6 ;  /* 0x00000003ff067219 */ /* 0x000fc80000011606 */
[----:B------:R-:W-:-:S03]  /*1150*/  SEL R6, R5, R6, !P0 ;  /* 0x0000000605067207 */ /* 0x000fc60004000000 */
[----:B------:R-:W-:Y:S01]  /*1160*/  @!P1 IMAD.HI.U32 R8, R7, R2, RZ ;  /* 0x0000000207089227 */ /* 0x000fe200078e00ff */
[----:B------:R-:W-:-:S04]  /*1170*/  IADD3 R2, PT, PT, -R6, RZ, RZ ;  /* 0x000000ff06027210 */ /* 0x000fc80007ffe1ff */
[----:B------:R-:W-:Y:S01]  /*1180*/  @!P1 SHF.R.U32.HI R8, RZ, R3, R8 ;  /* 0x00000003ff089219 */ /* 0x000fe20000011608 */
[----:B------:R-:W-:-:S03]  /*1190*/  IMAD R2, R9, R2, R5 ;  /* 0x0000000209027224 */ /* 0x000fc600078e0205 */
[----:B------:R-:W-:-:S05]  /*11a0*/  @!P1 SEL R3, R7, R8, !P0 ;  /* 0x0000000807039207 */ /* 0x000fca0004000000 */
[--C-:B------:R-:W-:Y:S02]  /*11b0*/  @!P1 IMAD.IADD R6, R6, 0x1, -R3.reuse ;  /* 0x0000000106069824 */ /* 0x100fe400078e0a03 */
[----:B------:R-:W-:Y:S01]  /*11c0*/  @!P1 IMAD R3, R2, R11, R3 ;  /* 0x0000000b02039224 */ /* 0x000fe200078e0203 */
[----:B------:R-:W-:Y:S01]  /*11d0*/  IADD3 R2, PT, PT, -R7, RZ, RZ ;  /* 0x000000ff07027210 */ /* 0x000fe20007ffe1ff */
[----:B------:R-:W-:Y:S02]  /*11e0*/  @!P1 IMAD R5, R6, R9, R7 ;  /* 0x0000000906059224 */ /* 0x000fe400078e0207 */
[----:B------:R-:W-:Y:S02]  /*11f0*/  @!P1 IMAD.MOV.U32 R7, RZ, RZ, R3 ;  /* 0x000000ffff079224 */ /* 0x000fe400078e0003 */
[----:B------:R-:W-:Y:S02]  /*1200*/  IMAD R2, R10, R2, R21 ;  /* 0x000000020a027224 */ /* 0x000fe400078e0215 */
[----:B------:R-:W-:-:S02]  /*1210*/  IMAD R20, R5, R4, R13 ;  /* 0x0000000405147224 */ /* 0x000fc400078e020d */
[----:B------:R-:W-:Y:S02]  /*1220*/  IMAD R21, R7, R10, R2 ;  /* 0x0000000a07157224 */ /* 0x000fe400078e0202 */
.L_x_15:
[----:B------:R-:W1:Y:S01]  /*1230*/  LDCU UR4, c[0x0][0xb30] ;  /* 0x00016600ff0477ac */ /* 0x000e620008000800 */
[----:B------:R-:W2:Y:S08]  /*1240*/  S2UR UR37, SR_CgaCtaId ;  /* 0x00000000002579c3 */ /* 0x000eb00000008800 */
[----:B------:R-:W3:Y:S01]  /*1250*/  LDC R72, c[0x0][0xb24] ;  /* 0x0002c900ff487b82 */ /* 0x000ee20000000800 */
[----:B-1----:R-:W-:-:S09]  /*1260*/  UISETP.NE.AND UP1, UPT, UR4, 0x1, UPT ;  /* 0x000000010400788c */ /* 0x002fd2000bf25270 */
[----:B--2---:R-:W-:Y:S05]  /*1270*/  BRA.U UP1, `(.L_x_16) ;  /* 0x0000000101407547 */ /* 0x004fea000b800000 */
[----:B------:R-:W1:Y:S08]  /*1280*/  LDC.64 R4, c[0x0][0xb10] ;  /* 0x0002c400ff047b82 */ /* 0x000e700000000a00 */
[----:B------:R-:W2:Y:S08]  /*1290*/  LDC.64 R2, c[0x0][0xb18] ;  /* 0x0002c600ff027b82 */ /* 0x000eb00000000a00 */
[----:B------:R-:W4:Y:S08]  /*12a0*/  LDC R6, c[0x0][0xb20] ;  /* 0x0002c800ff067b82 */ /* 0x000f300000000800 */
[----:B------:R-:W3:Y:S01]  /*12b0*/  LDC R8, c[0x0][0xb0c] ;  /* 0x0002c300ff087b82 */ /* 0x000ee20000000800 */
[----:B-1----:R-:W-:-:S05]  /*12c0*/  IMAD.HI.U32 R4, R21, R4, RZ ;  /* 0x0000000415047227 */ /* 0x002fca00078e00ff */
[----:B------:R-:W-:Y:S01]  /*12d0*/  SHF.R.U32.HI R4, RZ, R5, R4 ;  /* 0x00000005ff047219 */ /* 0x000fe20000011604 */
[----:B--2---:R-:W-:Y:S01]  /*12e0*/  IMAD.HI.U32 R3, R20, R3, RZ ;  /* 0x0000000314037227 */ /* 0x004fe200078e00ff */
[----:B------:R-:W-:-:S04]  /*12f0*/  ISETP.NE.AND P0, PT, R2, 0x1, PT ;  /* 0x000000010200780c */ /* 0x000fc80003f05270 */
[----:B----4-:R-:W-:-:S04]  /*1300*/  SHF.R.U32.HI R3, RZ, R6, R3 ;  /* 0x00000006ff037219 */ /* 0x010fc80000011603 */
[----:B------:R-:W-:Y:S02]  /*1310*/  SEL R3, R20, R3, !P0 ;  /* 0x0000000314037207 */ /* 0x000fe40004000000 */
[----:B---3--:R-:W-:-:S04]  /*1320*/  ISETP.NE.AND P1, PT, R8, 0x1, PT ;  /* 0x000000010800780c */ /* 0x008fc80003f25270 */
[----:B------:R-:W-:-:S05]  /*1330*/  SEL R4, R21, R4, !P1 ;  /* 0x0000000415047207 */ /* 0x000fca0004800000 */
[----:B------:R-:W-:Y:S02]  /*1340*/  IMAD.IADD R5, R3, 0x1, -R4 ;  /* 0x0000000103057824 */ /* 0x000fe400078e0a04 */
[----:B------:R-:W-:Y:S02]  /*1350*/  IMAD.IADD R3, R4, 0x1, -R3 ;  /* 0x0000000104037824 */ /* 0x000fe400078e0a03 */
[----:B------:R-:W-:Y:S02]  /*1360*/  IMAD R21, R5, R8, R21 ;  /* 0x0000000805157224 */ /* 0x000fe400078e0215 */
[----:B------:R-:W-:-:S07]  /*1370*/  IMAD R20, R3, R2, R20 ;  /* 0x0000000203147224 */ /* 0x000fce00078e0214 */
.L_x_16:
[----:B------:R-:W-:Y:S01]  /*1380*/  BAR.SYNC.DEFER_BLOCKING 0x0 ;  /* 0x0000000000007b1d */ /* 0x000fe20000010000 */
[----:B------:R-:W-:Y:S01]  /*1390*/  UISETP.NE.AND UP1, UPT, UR8, 0x2, UPT ;  /* 0x000000020800788c */ /* 0x000fe2000bf25270 */
[----:B------:R-:W-:Y:S02]  /*13a0*/  ISETP.NE.OR P5, PT, R0, 0x2, !P5 ;  /* 0x000000020000780c */ /* 0x000fe40006fa5670 */
[----:B------:R-:W-:-:S06]  /*13b0*/  LOP3.LUT R2, R167, 0x1f, RZ, 0xc0, !PT ;  /* 0x0000001fa7027812 */ /* 0x000fcc00078ec0ff */
[----:B------:R-:W-:Y:S05]  /*13c0*/  BRA.U UP1, `(.L_x_17) ;  /* 0x0000001101cc7547 */ /* 0x000fea000b800000 */
[----:B------:R-:W1:Y:S01]  /*13d0*/  LDCU UR13, c[0x0][0x38c] ;  /* 0x00007180ff0d77ac */ /* 0x000e620008000800 */
[----:B------:R-:W2:Y:S01]  /*13e0*/  LDC R9, c[0x0][0x370] ;  /* 0x0000dc00ff097b82 */ /* 0x000ea20000000800 */
[----:B------:R-:W-:Y:S01]  /*13f0*/  PLOP3.LUT P1, PT, PT, PT, UP2, 0x80, 0x8 ;  /* 0x000000000008781c */ /* 0x000fe20003f2f028 */
[----:B------:R-:W-:Y:S01]  /*1400*/  HFMA2 R12, -RZ, RZ, 0, 0 ;  /* 0x00000000ff0c7431 */ /* 0x000fe200000001ff */
[----:B------:R-:W-:Y:S01]  /*1410*/  ISETP.EQ.OR P4, PT, R2, RZ, P5 ;  /* 0x000000ff0200720c */ /* 0x000fe20002f82670 */
[----:B------:R-:W-:Y:S01]  /*1420*/  IMAD.MOV.U32 R15, RZ, RZ, 0x1 ;  /* 0x00000001ff0f7424 */ /* 0x000fe200078e00ff */
[----:B------:R-:W-:Y:S01]  /*1430*/  PLOP3.LUT P1, PT, P1, PT, PT, 0x8, 0x80 ;  /* 0x000000000080781c */ /* 0x000fe20000f2e170 */
[----:B------:R-:W-:Y:S01]  /*1440*/  IMAD.MOV.U32 R14, RZ, RZ, RZ ;  /* 0x000000ffff0e7224 */ /* 0x000fe200078e00ff */
[----:B------:R-:W-:Y:S01]  /*1450*/  MOV R8, 0x1 ;  /* 0x0000000100087802 */ /* 0x000fe20000000f00 */
[----:B------:R-:W4:Y:S01]  /*1460*/  LDC R0, c[0x0][0x374] ;  /* 0x0000dd00ff007b82 */ /* 0x000f220000000800 */
[----:B------:R-:W-:Y:S01]  /*1470*/  IMAD.MOV.U32 R10, RZ, RZ, RZ ;  /* 0x000000ffff0a7224 */ /* 0x000fe200078e00ff */
[----:B------:R-:W2:Y:S01]  /*1480*/  LDCU.64 UR22, c[0x0][0x348] ;  /* 0x00006900ff1677ac */ /* 0x000ea20008000a00 */
[----:B------:R-:W-:Y:S01]  /*1490*/  UMOV UR6, URZ ;  /* 0x000000ff00067c82 */ /* 0x000fe20008000000 */
[----:B-1----:R-:W-:-:S04]  /*14a0*/  UIADD3 UR5, UPT, UPT, UR13, 0x1f, URZ ;  /* 0x0000001f0d057890 */ /* 0x002fc8000fffe0ff */
[----:B------:R-:W-:-:S04]  /*14b0*/  USHF.R.S32.HI UR4, URZ, 0x1f, UR5 ;  /* 0x0000001fff047899 */ /* 0x000fc80008011405 */
[----:B------:R-:W-:-:S04]  /*14c0*/  ULEA.HI UR4, UR4, UR5, URZ, 0x5 ;  /* 0x0000000504047291 */ /* 0x000fc8000f8f28ff */
[----:B------:R-:W-:Y:S02]  /*14d0*/  USHF.R.S32.HI UR15, URZ, 0x5, UR4 ;  /* 0x00000005ff0f7899 */ /* 0x000fe40008011404 */
[----:B------:R-:W-:Y:S02]  /*14e0*/  UIADD3 UR4, UPT, UPT, UR13, -0x1, URZ ;  /* 0xffffffff0d047890 */ /* 0x000fe4000fffe0ff */
[----:B------:R-:W-:Y:S02]  /*14f0*/  UISETP.LT.U32.AND UP0, UPT, UR15, 0x7, UPT ;  /* 0x000000070f00788c */ /* 0x000fe4000bf01070 */
[----:B------:R-:W-:Y:S02]  /*1500*/  UISETP.GE.U32.AND UP1, UPT, UR4, -0x3f, UPT ;  /* 0xffffffc10400788c */ /* 0x000fe4000bf26070 */
[----:B------:R-:W-:Y:S02]  /*1510*/  USEL UR14, UR15, 0x7, UP0 ;  /* 0x000000070f0e7887 */ /* 0x000fe40008000000 */
[----:B------:R-:W-:-:S02]  /*1520*/  UIADD3 UR13, UPT, UPT, UR13, 0x3e, URZ ;  /* 0x0000003e0d0d7890 */ /* 0x000fc4000fffe0ff */
[----:B------:R-:W-:Y:S02]  /*1530*/  UIADD3 UR5, UPT, UPT, UR14, -0x1, URZ ;  /* 0xffffffff0e057890 */ /* 0x000fe4000fffe0ff */
[----:B------:R-:W-:-:S03]  /*1540*/  UIADD3 UR7, UPT, UPT, UR15, -UR14, URZ ;  /* 0x8000000e0f077290 */ /* 0x000fc6000fffe0ff */
[----:B------:R-:W-:-:S04]  /*1550*/  @UP1 UIADD3 UR5, UPT, UPT, UR14, URZ, URZ ;  /* 0x000000ff0e051290 */ /* 0x000fc8000fffe0ff */
[----:B--2---:R-:W-:-:S12]  /*1560*/  UIADD3 UR5, UPT, UPT, UR5, 0x1, URZ ;  /* 0x0000000105057890 */ /* 0x004fd8000fffe0ff */
.L_x_35:
[----:B------:R-:W-:Y:S01]  /*1570*/  UISETP.NE.AND UP0, UPT, UR37, URZ, UPT ;  /* 0x000000ff2500728c */ /* 0x000fe2000bf05270 */
[----:B------:R-:W1:Y:S08]  /*1580*/  S2UR UR37, SR_CgaCtaId ;  /* 0x00000000002579c3 */ /* 0x000e700000008800 */
[----:B------:R-:W-:Y:S05]  /*1590*/  BRA.U UP0, `(.L_x_18) ;  /* 0x0000000100347547 */ /* 0x000fea000b800000 */
[----:B------:R-:W2:Y:S01]  /*15a0*/  S2R R2, SR_CgaCtaId ;  /* 0x0000000000027919 */ /* 0x000ea20000008800 */
[----:B------:R-:W-:-:S04]  /*15b0*/  MOV R3, 0x400 ;  /* 0x0000040000037802 */ /* 0x000fc80000000f00 */
[----:B--2---:R-:W-:Y:S02]  /*15c0*/  LEA R3, R2, R3, 0x18 ;  /* 0x0000000302037211 */ /* 0x004fe400078ec0ff */
[----:B------:R-:W-:-:S03]  /*15d0*/  SHF.L.U32 R2, R8, 0x1f, RZ ;  /* 0x0000001f08027819 */ /* 0x000fc600000006ff */
[----:B------:R-:W-:-:S04]  /*15e0*/  IMAD R3, R10, 0x8, R3 ;  /* 0x000000080a037824 */ /* 0x000fc800078e0203 */
[----:B------:R-:W2:Y:S02]  /*15f0*/  SYNCS.PHASECHK.TRANS64.TRYWAIT P0, [R3+URZ+0x110], R2 ;  /* 0x00011002030075a7 */ /* 0x000ea400080011ff */
[----:B--2---:R-:W-:Y:S05]  /*1600*/  @!P0 BRA `(.L_x_19) ;  /* 0x0000009800d88947 */ /* 0x004fea0003800000 */
.L_x_126:
[----:B------:R-:W-:Y:S01]  /*1610*/  VIADD R10, R10, 0x1 ;  /* 0x000000010a0a7836 */ /* 0x000fe20000000000 */
[----:B------:R2:W-:Y:S04]  /*1620*/  SYNCS.ARRIVE.TRANS64.A1T0 RZ, [R3+URZ+0x100], RZ ;  /* 0x000100ff03ff79a7 */ /* 0x0005e800081000ff */
[----:B------:R-:W-:-:S04]  /*1630*/  ISETP.NE.AND P0, PT, R10, 0x2, PT ;  /* 0x000000020a00780c */ /* 0x000fc80003f05270 */
[----:B------:R-:W-:Y:S02]  /*1640*/  SEL R10, R10, RZ, P0 ;  /* 0x000000ff0a0a7207 */ /* 0x000fe40000000000 */
[----:B--2---:R-:W-:-:S04]  /*1650*/  SEL R3, RZ, 0x1, P0 ;  /* 0x00000001ff037807 */ /* 0x004fc80000000000 */
[----:B------:R-:W-:-:S07]  /*1660*/  LOP3.LUT R8, R8, R3, RZ, 0x3c, !PT ;  /* 0x0000000308087212 */ /* 0x000fce00078e3cff */
.L_x_18:
[----:B------:R-:W-:Y:S01]  /*1670*/  UMOV UR4, 0x400 ;  /* 0x0000040000047882 */ /* 0x000fe20000000000 */
[----:B------:R-:W-:Y:S01]  /*1680*/  SHF.L.U32 R2, R15, 0x1f, RZ ;  /* 0x0000001f0f027819 */ /* 0x000fe200000006ff */
[----:B-1----:R-:W-:Y:S01]  /*1690*/  ULEA UR4, UR37, UR4, 0x18 ;  /* 0x0000000425047291 */ /* 0x002fe2000f8ec0ff */
[----:B------:R-:W-:Y:S01]  /*16a0*/  R2UR UR35, R21 ;  /* 0x00000000152372ca */ /* 0x000fe200000e0000 */
[----:B------:R-:W-:Y:S01]  /*16b0*/  UISETP.GE.U32.AND UP0, UPT, UR13, 0x3f, UPT ;  /* 0x0000003f0d00788c */ /* 0x000fe2000bf06070 */
[----:B------:R-:W-:Y:S01]  /*16c0*/  R2UR UR11, R20 ;  /* 0x00000000140b72ca */ /* 0x000fe200000e0000 */
[----:B------:R-:W-:Y:S01]  /*16d0*/  ULEA UR8, UR6, UR4, 0x3 ;  /* 0x0000000406087291 */ /* 0x000fe2000f8e18ff */
[----:B------:R-:W-:-:S08]  /*16e0*/  UMOV UR24, URZ ;  /* 0x000000ff00187c82 */ /* 0x000fd00008000000 */
[----:B------:R1:W2:Y:S01]  /*16f0*/  SYNCS.PHASECHK.TRANS64.TRYWAIT P0, [UR8+0x38], R2 ;  /* 0x00003802ff0075a7 */ /* 0x0002a20008001108 */
[----:B------:R-:W-:Y:S02]  /*1700*/  USHF.L.U32 UR35, UR35, 0x7, URZ ;  /* 0x0000000723237899 */ /* 0x000fe400080006ff */
[----:B------:R-:W-:Y:S01]  /*1710*/  USHF.L.U32 UR11, UR11, 0x8, URZ ;  /* 0x000000080b0b7899 */ /* 0x000fe200080006ff */
[----:B------:R-:W-:Y:S11]  /*1720*/  BRA.U !UP0, `(.L_x_20) ;  /* 0x0000000108a87547 */ /* 0x000ff6000b800000 */
[----:B------:R-:W-:Y:S01]  /*1730*/  UMOV UR16, URZ ;  /* 0x000000ff00107c82 */ /* 0x000fe20008000000 */
[----:B------:R-:W-:-:S05]  /*1740*/  UMOV UR17, UR6 ;  /* 0x0000000600117c82 */ /* 0x000fca0008000000 */
.L_x_25:
[----:B-1----:R-:W-:Y:S01]  /*1750*/  ULEA UR33, UR17, UR4, 0x3 ;  /* 0x0000000411217291 */ /* 0x002fe2000f8e18ff */
[----:B--2---:R-:W-:Y:S01]  /*1760*/  @!P5 MOV R3, 0x3000 ;  /* 0x000030000003d802 */ /* 0x004fe20000000f00 */
[----:B--2---:R-:W-:Y:S10]  /*1770*/  @P0 BRA `(.L_x_21) ;  /* 0x00000000000c0947 */ /* 0x004ff40003800000 */
[----:B------:R-:W-:-:S04]  /*1780*/  SHF.L.U32 R5, R15, 0x1f, RZ ;  /* 0x0000001f0f057819 */ /* 0x000fc800000006ff */
[----:B------:R-:W2:Y:S02]  /*1790*/  SYNCS.PHASECHK.TRANS64.TRYWAIT P0, [UR33+0x38], R5 ;  /* 0x00003805ff0075a7 */ /* 0x000ea40008001121 */
[----:B--2---:R-:W-:Y:S05]  /*17a0*/  @!P0 BRA `(.L_x_22) ;  /* 0x0000009800848947 */ /* 0x004fea0003800000 */
.L_x_21:
[----:B------:R2:W-:Y:S01]  /*17b0*/  @!P5 SYNCS.ARRIVE.TRANS64 RZ, [UR33], R3 ;  /* 0x00000003ffffd9a7 */ /* 0x0005e20008000021 */
[----:B------:R-:W-:Y:S04]  /*17c0*/  BSSY.RECONVERGENT B0, `(.L_x_23) ;  /* 0x0000003000007945 */ /* 0x000fe80003800200 */
[----:B------:R-:W-:Y:S05]  /*17d0*/  @P4 BRA `(.L_x_24) ;  /* 0x0000000000044947 */ /* 0x000fea0003800000 */
[----:B------:R-:W-:Y:S05]  /*17e0*/  BPT.TRAP 0x1 ;  /* 0x000000040000795c */ /* 0x000fea0000300000 */
.L_x_24:
[----:B------:R-:W-:Y:S05]  /*17f0*/  BSYNC.RECONVERGENT B0 ;  /* 0x0000000000007941 */ /* 0x000fea0003800200 */
.L_x_23:
[----:B------:R-:W-:Y:S02]  /*1800*/  UIADD3 UR6, UPT, UPT, UR17, 0x1, URZ ;  /* 0x0000000111067890 */ /* 0x000fe4000fffe0ff */
[----:B------:R-:W-:Y:S02]  /*1810*/  ULEA UR32, UR17, UR4, 0xc ;  /* 0x0000000411207291 */ /* 0x000fe4000f8e60ff */
[----:B------:R-:W-:Y:S02]  /*1820*/  UISETP.NE.AND UP0, UPT, UR6, 0x7, UPT ;  /* 0x000000070600788c */ /* 0x000fe4000bf05270 */
[----:B------:R-:W-:Y:S02]  /*1830*/  UIADD3 UR26, UP1, UPT, UR22, 0x80, URZ ;  /* 0x00000080161a7890 */ /* 0x000fe4000ff3e0ff */
[----:B------:R-:W-:Y:S02]  /*1840*/  USEL UR9, URZ, 0x1, UP0 ;  /* 0x00000001ff097887 */ /* 0x000fe40008000000 */
[----:B------:R-:W-:-:S02]  /*1850*/  USEL UR6, UR6, URZ, UP0 ;  /* 0x000000ff06067287 */ /* 0x000fc40008000000 */
[----:B------:R-:W-:Y:S02]  /*1860*/  UIADD3 UR20, UP0, UPT, UR22, 0x180, URZ ;  /* 0x0000018016147890 */ /* 0x000fe4000ff1e0ff */
[----:B------:R-:W-:Y:S01]  /*1870*/  ULEA UR8, UR6, UR4, 0x3 ;  /* 0x0000000406087291 */ /* 0x000fe2000f8e18ff */
[----:B------:R-:W-:Y:S01]  /*1880*/  LOP3.LUT R15, R15, UR9, RZ, 0x3c, !PT ;  /* 0x000000090f0f7c12 */ /* 0x000fe2000f8e3cff */
[----:B------:R-:W-:Y:S02]  /*1890*/  USHF.L.U32 UR34, UR16, 0x5, URZ ;  /* 0x0000000510227899 */ /* 0x000fe400080006ff */
[----:B------:R-:W-:Y:S01]  /*18a0*/  UIADD3.X UR27, UPT, UPT, URZ, UR23, URZ, UP1, !UPT ;  /* 0x00000017ff1b7290 */ /* 0x000fe20008ffe4ff */
[----:B-1----:R-:W-:Y:S01]  /*18b0*/  SHF.L.U32 R2, R15, 0x1f, RZ ;  /* 0x0000001f0f027819 */ /* 0x002fe200000006ff */
[----:B------:R-:W-:Y:S02]  /*18c0*/  UIADD3 UR32, UPT, UPT, UR32, 0xc400, URZ ;  /* 0x0000c40020207890 */ /* 0x000fe4000fffe0ff */
[----:B------:R-:W-:Y:S01]  /*18d0*/  UIADD3.X UR21, UPT, UPT, URZ, UR23, URZ, UP0, !UPT ;  /* 0x00000017ff157290 */ /* 0x000fe200087fe4ff */
[----:B------:R1:W1:Y:S01]  /*18e0*/  SYNCS.PHASECHK.TRANS64.TRYWAIT P0, [UR8+0x38], R2 ;  /* 0x00003802ff0075a7 */ /* 0x0002620008001108 */
[----:B------:R-:W-:Y:S01]  /*18f0*/  ULEA UR8, UR17, UR4, 0xd ;  /* 0x0000000411087291 */ /* 0x000fe2000f8e68ff */
[----:B------:R-:W-:Y:S01]  /*1900*/  UMOV UR18, 0x0 ;  /* 0x0000000000127882 */ /* 0x000fe20000000000 */
[----:B------:R-:W-:-:S02]  /*1910*/  UMOV UR19, 0x10000000 ;  /* 0x1000000000137882 */ /* 0x000fc40000000000 */
[----:B------:R-:W-:Y:S01]  /*1920*/  UIADD3 UR8, UPT, UPT, UR8, 0x13400, URZ ;  /* 0x0001340008087890 */ /* 0x000fe2000fffe0ff */
[----:B------:R1:W-:Y:S01]  /*1930*/  UTMALDG.3D [UR32], [UR26], desc[UR18] ;  /* 0x000012201a0075b4 */ /* 0x0003e20008011000 */
[----:B------:R-:W-:Y:S01]  /*1940*/  UMOV UR12, UR36 ;  /* 0x00000024000c7c82 */ /* 0x000fe20008000000 */
[----:B------:R-:W-:Y:S01]  /*1950*/  UMOV UR9, UR33 ;  /* 0x0000002100097c82 */ /* 0x000fe20008000000 */
[----:B------:R-:W-:Y:S01]  /*1960*/  UMOV UR10, UR34 ;  /* 0x00000022000a7c82 */ /* 0x000fe20008000000 */
[----:B------:R-:W-:Y:S01]  /*1970*/  UIADD3 UR16, UPT, UPT, UR16, 0x1, URZ ;  /* 0x0000000110107890 */ /* 0x000fe2000fffe0ff */
[----:B------:R-:W-:Y:S01]  /*1980*/  UMOV UR24, UR5 ;  /* 0x0000000500187c82 */ /* 0x000fe20008000000 */
[----:B------:R-:W-:Y:S02]  /*1990*/  UMOV UR17, UR6 ;  /* 0x0000000600117c82 */ /* 0x000fe40008000000 */
[----:B------:R1:W-:Y:S01]  /*19a0*/  UTMALDG.3D [UR8], [UR20], desc[UR18] ;  /* 0x00001208140075b4 */ /* 0x0003e20008011000 */
[----:B------:R-:W-:-:S09]  /*19b0*/  UISETP.NE.AND UP0, UPT, UR16, UR5, UPT ;  /* 0x000000051000728c */ /* 0x000fd2000bf05270 */
[----:B------:R-:W-:Y:S05]  /*19c0*/  BRA.U UP0, `(.L_x_25) ;  /* 0xfffffffd00607547 */ /* 0x000fea000b83ffff */
.L_x_20:
[----:B-1----:R-:W-:Y:S01]  /*19d0*/  ULEA UR8, UR6, UR4, 0x3 ;  /* 0x0000000406087291 */ /* 0x002fe2000f8e18ff */
[----:B------:R-:W-:Y:S01]  /*19e0*/  SHF.L.U32 R2, R15, 0x1f, RZ ;  /* 0x0000001f0f027819 */ /* 0x000fe200000006ff */
[----:B------:R-:W-:Y:S01]  /*19f0*/  @!P1 SYNCS.ARRIVE.TRANS64.A1T0 RZ, [UR4+0xb8], RZ ;  /* 0x0000b8ffffff99a7 */ /* 0x000fe20008100004 */
[----:B------:R-:W-:-:S06]  /*1a00*/  UISETP.GT.AND UP0, UPT, UR15, UR14, UPT ;  /* 0x0000000e0f00728c */ /* 0x000fcc000bf04270 */
[----:B--2---:R1:W2:Y:S03]  /*1a10*/  SYNCS.PHASECHK.TRANS64.TRYWAIT P0, [UR8+0x38], R2 ;  /* 0x00003802ff0075a7 */ /* 0x0042a60008001108 */
[----:B------:R-:W-:Y:S05]  /*1a20*/  BRA.U !UP0, `(.L_x_26) ;  /* 0x0000000108ac7547 */ /* 0x000fea000b800000 */
[----:B------:R-:W-:Y:S01]  /*1a30*/  UIADD3 UR21, UPT, UPT, UR7, UR24, URZ ;  /* 0x0000001807157290 */ /* 0x000fe2000fffe0ff */
[----:B------:R-:W-:-:S11]  /*1a40*/  UMOV UR25, UR6 ;  /* 0x0000000600197c82 */ /* 0x000fd60008000000 */
.L_x_31:
[----:B-1----:R-:W-:Y:S01]  /*1a50*/  ULEA UR17, UR25, UR4, 0x3 ;  /* 0x0000000419117291 */ /* 0x002fe2000f8e18ff */
[----:B--2---:R-:W-:Y:S01]  /*1a60*/  @!P5 MOV R3, 0x3000 ;  /* 0x000030000003d802 */ /* 0x004fe20000000f00 */
[----:B--2---:R-:W-:Y:S10]  /*1a70*/  @P0 BRA `(.L_x_27) ;  /* 0x00000000000c0947 */ /* 0x004ff40003800000 */
[----:B------:R-:W-:-:S04]  /*1a80*/  SHF.L.U32 R5, R15, 0x1f, RZ ;  /* 0x0000001f0f057819 */ /* 0x000fc800000006ff */
[----:B------:R-:W2:Y:S02]  /*1a90*/  SYNCS.PHASECHK.TRANS64.TRYWAIT P0, [UR17+0x38], R5 ;  /* 0x00003805ff0075a7 */ /* 0x000ea40008001111 */
[----:B--2---:R-:W-:Y:S05]  /*1aa0*/  @!P0 BRA `(.L_x_28) ;  /* 0x0000009400dc8947 */ /* 0x004fea0003800000 */
.L_x_27:
[----:B------:R2:W-:Y:S01]  /*1ab0*/  @!P5 SYNCS.ARRIVE.TRANS64 RZ, [UR17], R3 ;  /* 0x00000003ffffd9a7 */ /* 0x0005e20008000011 */
[----:B------:R-:W-:Y:S04]  /*1ac0*/  BSSY.RECONVERGENT B0, `(.L_x_29) ;  /* 0x0000003000007945 */ /* 0x000fe80003800200 */
[----:B------:R-:W-:Y:S05]  /*1ad0*/  @P4 BRA `(.L_x_30) ;  /* 0x0000000000044947 */ /* 0x000fea0003800000 */
[----:B------:R-:W-:Y:S05]  /*1ae0*/  BPT.TRAP 0x1 ;  /* 0x000000040000795c */ /* 0x000fea0000300000 */
.L_x_30:
[----:B------:R-:W-:Y:S05]  /*1af0*/  BSYNC.RECONVERGENT B0 ;  /* 0x0000000000007941 */ /* 0x000fea0003800200 */
.L_x_29:
        /* <DEDUP_REMOVED lines=10> */
[----:B------:R-:W-:Y:S01]  /*1ba0*/  UIADD3 UR16, UPT, UPT, UR16, 0xc400, URZ ;  /* 0x0000c40010107890 */ /* 0x000fe2000fffe0ff */
[----:B-1----:R-:W-:Y:S01]  /*1bb0*/  SHF.L.U32 R2, R15, 0x1f, RZ ;  /* 0x0000001f0f027819 */ /* 0x002fe200000006ff */
[----:B------:R-:W-:Y:S02]  /*1bc0*/  UIADD3.X UR31, UPT, UPT, URZ, UR23, URZ, UP1, !UPT ;  /* 0x00000017ff1f7290 */ /* 0x000fe40008ffe4ff */
[----:B------:R-:W-:Y:S01]  /*1bd0*/  UIADD3.X UR29, UPT, UPT, URZ, UR23, URZ, UP0, !UPT ;  /* 0x00000017ff1d7290 */ /* 0x000fe200087fe4ff */
[----:B------:R1:W1:Y:S01]  /*1be0*/  SYNCS.PHASECHK.TRANS64.TRYWAIT P0, [UR8+0x38], R2 ;  /* 0x00003802ff0075a7 */ /* 0x0002620008001108 */
[----:B------:R-:W-:Y:S01]  /*1bf0*/  ULEA UR8, UR25, UR4, 0xd ;  /* 0x0000000419087291 */ /* 0x000fe2000f8e68ff */
[----:B------:R-:W-:Y:S01]  /*1c00*/  UMOV UR26, 0x0 ;  /* 0x00000000001a7882 */ /* 0x000fe20000000000 */
[----:B------:R-:W-:-:S02]  /*1c10*/  UMOV UR27, 0x10000000 ;  /* 0x10000000001b7882 */ /* 0x000fc40000000000 */
[----:B------:R-:W-:Y:S01]  /*1c20*/  UIADD3 UR8, UPT, UPT, UR8, 0x13400, URZ ;  /* 0x0001340008087890 */ /* 0x000fe2000fffe0ff */
[----:B------:R-:W-:Y:S01]  /*1c30*/  UMOV UR19, UR35 ;  /* 0x0000002300137c82 */ /* 0x000fe20008000000 */
[----:B------:R-:W-:Y:S01]  /*1c40*/  UMOV UR20, UR36 ;  /* 0x0000002400147c82 */ /* 0x000fe20008000000 */
[----:B------:R-:W-:Y:S01]  /*1c50*/  UMOV UR12, UR36 ;  /* 0x00000024000c7c82 */ /* 0x000fe20008000000 */
[----:B------:R-:W-:Y:S01]  /*1c60*/  UMOV UR9, UR17 ;  /* 0x0000001100097c82 */ /* 0x000fe20008000000 */
[----:B------:R-:W-:Y:S01]  /*1c70*/  UMOV UR10, UR18 ;  /* 0x00000012000a7c82 */ /* 0x000fe20008000000 */
[----:B------:R1:W-:Y:S01]  /*1c80*/  UTMALDG.3D [UR16], [UR30], desc[UR26] ;  /* 0x00001a101e0075b4 */ /* 0x0003e20008011000 */
[----:B------:R-:W-:Y:S01]  /*1c90*/  UIADD3 UR24, UPT, UPT, UR24, 0x1, URZ ;  /* 0x0000000118187890 */ /* 0x000fe2000fffe0ff */
[----:B------:R-:W-:-:S03]  /*1ca0*/  UMOV UR25, UR6 ;  /* 0x0000000600197c82 */ /* 0x000fc60008000000 */
[----:B------:R-:W-:Y:S01]  /*1cb0*/  UISETP.NE.AND UP0, UPT, UR24, UR21, UPT ;  /* 0x000000151800728c */ /* 0x000fe2000bf05270 */
[----:B------:R1:W-:Y:S08]  /*1cc0*/  UTMALDG.3D [UR8], [UR28], desc[UR26] ;  /* 0x00001a081c0075b4 */ /* 0x0003f00008011000 */
[----:B------:R-:W-:Y:S05]  /*1cd0*/  BRA.U UP0, `(.L_x_31) ;  /* 0xfffffffd005c7547 */ /* 0x000fea000b83ffff */
.L_x_26:
[----:B-1----:R-:W-:Y:S01]  /*1ce0*/  LEA R2, R14, UR4, 0x3 ;  /* 0x000000040e027c11 */ /* 0x002fe2000f8e18ff */
[----:B------:R-:W-:Y:S01]  /*1cf0*/  NOP ;  /* 0x0000000000007918 */ /* 0x000fe20000000000 */
[----:B--2---:R-:W-:Y:S02]  /*1d00*/  SHF.L.U32 R3, R12, 0x1f, RZ ;  /* 0x0000001f0c037819 */ /* 0x004fe400000006ff */
[----:B------:R-:W-:Y:S02]  /*1d10*/  LEA R4, R14, UR4, 0x4 ;  /* 0x000000040e047c11 */ /* 0x000fe4000f8e20ff */
[----:B------:R-:W1:Y:S02]  /*1d20*/  SYNCS.PHASECHK.TRANS64.TRYWAIT P0, [R2+URZ+0xc0], R3 ;  /* 0x0000c003020075a7 */ /* 0x000e6400080011ff */
[----:B-1----:R-:W-:Y:S05]  /*1d30*/  @!P0 BRA `(.L_x_32) ;  /* 0x0000009400508947 */ /* 0x002fea0003800000 */
.L_x_129:
[----:B------:R-:W2:Y:S01]  /*1d40*/  LDS.128 R4, [R4+0x130] ;  /* 0x0001300004047984 */ /* 0x000ea20000000c00 */
[----:B---3--:R-:W-:Y:S01]  /*1d50*/  ISETP.GE.AND P0, PT, R72, 0x1, PT ;  /* 0x000000014800780c */ /* 0x008fe20003f06270 */
[----:B-1----:R-:W-:Y:S01]  /*1d60*/  VIADD R2, R2, 0xd0 ;  /* 0x000000d002027836 */ /* 0x002fe20000000000 */
[----:B------:R-:W-:Y:S01]  /*1d70*/  @!PT LDS RZ, [RZ] ;  /* 0x00000000fffff984 */ /* 0x000fe20000000800 */
[----:B------:R-:W-:Y:S01]  /*1d80*/  @!PT LDS RZ, [RZ] ;  /* 0x00000000fffff984 */ /* 0x000fe20000000800 */
[----:B------:R-:W-:Y:S01]  /*1d90*/  @!PT LDS RZ, [RZ] ;  /* 0x00000000fffff984 */ /* 0x000fe20000000800 */
[----:B------:R-:W-:Y:S01]  /*1da0*/  @!PT LDS RZ, [RZ] ;  /* 0x00000000fffff984 */ /* 0x000fe20000000800 */
[----:B------:R1:W-:Y:S06]  /*1db0*/  MEMBAR.ALL.CTA ;  /* 0x0000000000007992 */ /* 0x0003ec0000008000 */
[----:B-1----:R-:W1:Y:S01]  /*1dc0*/  FENCE.VIEW.ASYNC.S ;  /* 0x00000000000073c6 */ /* 0x002e620000000000 */
[----:B------:R-:W-:-:S04]  /*1dd0*/  PRMT R2, RZ, 0x654, R2 ;  /* 0x00000654ff027816 */ /* 0x000fc80000000002 */
[----:B-1----:R1:W-:Y:S01]  /*1de0*/  SYNCS.ARRIVE.TRANS64.RED.A1T0 RZ, [R2+URZ], RZ ;  /* 0x000000ff02ff79a7 */ /* 0x0023e200081004ff */
[----:B--2---:R-:W-:-:S13]  /*1df0*/  LOP3.LUT P2, RZ, R6, 0x1, RZ, 0xc0, !PT ;  /* 0x0000000106ff7812 */ /* 0x004fda000784c0ff */
[----:B------:R-:W-:Y:S01]  /*1e00*/  @P2 SHF.R.U32.HI R3, RZ, 0x10, R5 ;  /* 0x00000010ff032819 */ /* 0x000fe20000011605 */
[----:B------:R-:W-:Y:S01]  /*1e10*/  VOTEU.ANY UP0, P2 ;  /* 0x0000000000ff7886 */ /* 0x000fe20001000100 */
[----:B------:R-:W-:Y:S02]  /*1e20*/  @P2 MOV R13, R4 ;  /* 0x00000004000d2202 */ /* 0x000fe40000000f00 */
[----:B------:R-:W-:Y:S02]  /*1e30*/  @P2 R2UR.BROADCAST UR8, R3 ;  /* 0x00000000030822ca */ /* 0x000fe400008e0000 */
[----:B------:R-:W-:-:S11]  /*1e40*/  @P2 LOP3.LUT R11, R5, 0xffff, RZ, 0xc0, !PT ;  /* 0x0000ffff050b2812 */ /* 0x000fd600078ec0ff */
[----:B------:R-:W-:Y:S01]  /*1e50*/  @UP0 UMOV UR36, UR8 ;  /* 0x0000000800240c82 */ /* 0x000fe20008000000 */
[----:B-1----:R-:W-:Y:S05]  /*1e60*/  @!P0 BRA `(.L_x_33) ;  /* 0x0000000000b88947 */ /* 0x002fea0003800000 */
[----:B------:R-:W4:Y:S01]  /*1e70*/  LDC.64 R4, c[0x0][0xb18] ;  /* 0x0002c600ff047b82 */ /* 0x000f220000000a00 */
[----:B------:R-:W-:-:S07]  /*1e80*/  ISETP.NE.AND P3, PT, R72, 0x1, PT ;  /* 0x000000014800780c */ /* 0x000fce0003f65270 */
[----:B------:R-:W1:Y:S08]  /*1e90*/  LDC.64 R6, c[0x0][0xb10] ;  /* 0x0002c400ff067b82 */ /* 0x000e700000000a00 */
[----:B------:R-:W2:Y:S08]  /*1ea0*/  LDC R16, c[0x0][0xb20] ;  /* 0x0002c800ff107b82 */ /* 0x000eb00000000800 */
[----:B------:R-:W3:Y:S01]  /*1eb0*/  LDC R18, c[0x0][0xb0c] ;  /* 0x0002c300ff127b82 */ /* 0x000ee20000000800 */
[----:B----4-:R-:W-:Y:S01]  /*1ec0*/  IMAD.HI.U32 R17, R0, R5, RZ ;  /* 0x0000000500117227 */ /* 0x010fe200078e00ff */
[----:B------:R-:W-:-:S03]  /*1ed0*/  ISETP.NE.AND P0, PT, R4, 0x1, PT ;  /* 0x000000010400780c */ /* 0x000fc60003f05270 */
[----:B------:R-:W-:-:S03]  /*1ee0*/  IMAD.HI.U32 R5, R11, R5, RZ ;  /* 0x000000050b057227 */ /* 0x000fc600078e00ff */
[----:B------:R-:W4:Y:S01]  /*1ef0*/  LDC.64 R2, c[0x0][0xb28] ;  /* 0x0002ca00ff027b82 */ /* 0x000f220000000a00 */
[----:B-1----:R-:W-:-:S04]  /*1f00*/  IMAD.HI.U32 R20, R9, R6, RZ ;  /* 0x0000000609147227 */ /* 0x002fc800078e00ff */
[----:B------:R-:W-:Y:S01]  /*1f10*/  IMAD.HI.U32 R22, R13, R6, RZ ;  /* 0x000000060d167227 */ /* 0x000fe200078e00ff */
[----:B------:R-:W-:Y:S02]  /*1f20*/  SHF.R.U32.HI R20, RZ, R7, R20 ;  /* 0x00000007ff147219 */ /* 0x000fe40000011614 */
[-C--:B--2---:R-:W-:Y:S02]  /*1f30*/  SHF.R.U32.HI R17, RZ, R16.reuse, R17 ;  /* 0x00000010ff117219 */ /* 0x084fe40000011611 */
[----:B------:R-:W-:Y:S02]  /*1f40*/  SHF.R.U32.HI R16, RZ, R16, R5 ;  /* 0x00000010ff107219 */ /* 0x000fe40000011605 */
[----:B------:R-:W-:Y:S02]  /*1f50*/  SEL R17, R0, R17, !P0 ;  /* 0x0000001100117207 */ /* 0x000fe40004000000 */
[----:B------:R-:W-:Y:S02]  /*1f60*/  SHF.R.U32.HI R22, RZ, R7, R22 ;  /* 0x00000007ff167219 */ /* 0x000fe40000011616 */
[----:B---3--:R-:W-:-:S02]  /*1f70*/  ISETP.NE.AND P1, PT, R18, 0x1, PT ;  /* 0x000000011200780c */ /* 0x008fc40003f25270 */
[----:B------:R-:W-:Y:S02]  /*1f80*/  SEL R5, R11, R16, !P0 ;  /* 0x000000100b057207 */ /* 0x000fe40004000000 */
[----:B------:R-:W-:Y:S02]  /*1f90*/  SEL R19, R9, R20, !P1 ;  /* 0x0000001409137207 */ /* 0x000fe40004800000 */
[----:B------:R-:W-:Y:S01]  /*1fa0*/  SEL R7, R13, R22, !P1 ;  /* 0x000000160d077207 */ /* 0x000fe20004800000 */
[----:B----4-:R-:W-:-:S04]  /*1fb0*/  IMAD.HI.U32 R20, R17, R2, RZ ;  /* 0x0000000211147227 */ /* 0x010fc800078e00ff */
[----:B------:R-:W-:Y:S01]  /*1fc0*/  IMAD.HI.U32 R6, R19, R2, RZ ;  /* 0x0000000213067227 */ /* 0x000fe200078e00ff */
[----:B------:R-:W-:-:S04]  /*1fd0*/  @P3 SHF.R.U32.HI R17, RZ, R3, R20 ;  /* 0x00000003ff113219 */ /* 0x000fc80000011614 */
        /* <DEDUP_REMOVED lines=8> */
[----:B------:R-:W-:-:S04]  /*2060*/  @!P0 IMAD.HI.U32 R16, R7, R2, RZ ;  /* 0x0000000207108227 */ /* 0x000fc800078e00ff */
[----:B------:R-:W-:Y:S01]  /*2070*/  IMAD.MOV R2, RZ, RZ, -R6 ;  /* 0x000000ffff027224 */ /* 0x000fe200078e0a06 */
[----:B------:R-:W-:-:S03]  /*2080*/  @!P0 SHF.R.U32.HI R16, RZ, R3, R16 ;  /* 0x00000003ff108219 */ /* 0x000fc60000011610 */
[----:B------:R-:W-:Y:S01]  /*2090*/  IMAD R2, R72, R2, R5 ;  /* 0x0000000248027224 */ /* 0x000fe200078e0205 */
[----:B------:R-:W-:Y:S02]  /*20a0*/  @!P0 SEL R3, R7, R16, !P3 ;  /* 0x0000001007038207 */ /* 0x000fe40005800000 */
[----:B------:R-:W-:-:S03]  /*20b0*/  IADD3 R16, PT, PT, -R5, RZ, RZ ;  /* 0x000000ff05107210 */ /* 0x000fc60007ffe1ff */
[--C-:B------:R-:W-:Y:S02]  /*20c0*/  @!P0 IMAD.IADD R6, R6, 0x1, -R3.reuse ;  /* 0x0000000106068824 */ /* 0x100fe400078e0a03 */
[----:B------:R-:W-:Y:S01]  /*20d0*/  @!P0 IMAD R3, R2, R19, R3 ;  /* 0x0000001302038224 */ /* 0x000fe200078e0203 */
[----:B------:R-:W-:Y:S01]  /*20e0*/  IADD3 R2, PT, PT, -R7, RZ, RZ ;  /* 0x000000ff07027210 */ /* 0x000fe20007ffe1ff */
[----:B------:R-:W-:Y:S02]  /*20f0*/  @!P0 IMAD R5, R72, R6, R7 ;  /* 0x0000000648058224 */ /* 0x000fe400078e0207 */
[----:B------:R-:W-:Y:S02]  /*2100*/  IMAD R11, R4, R16, R11 ;  /* 0x00000010040b7224 */ /* 0x000fe400078e020b */
[----:B------:R-:W-:Y:S02]  /*2110*/  @!P0 IMAD.MOV.U32 R7, RZ, RZ, R3 ;  /* 0x000000ffff078224 */ /* 0x000fe400078e0003 */
[----:B------:R-:W-:-:S02]  /*2120*/  IMAD R2, R18, R2, R13 ;  /* 0x0000000212027224 */ /* 0x000fc400078e020d */
[----:B------:R-:W-:Y:S02]  /*2130*/  IMAD R11, R5, R4, R11 ;  /* 0x00000004050b7224 */ /* 0x000fe400078e020b */
[----:B------:R-:W-:Y:S02]  /*2140*/  IMAD R13, R7, R18, R2 ;  /* 0x00000012070d7224 */ /* 0x000fe400078e0202 */
.L_x_33:
[----:B------:R-:W1:Y:S02]  /*2150*/  LDCU UR8, c[0x0][0xb30] ;  /* 0x00016600ff0877ac */ /* 0x000e640008000800 */
[----:B-1----:R-:W-:-:S09]  /*2160*/  UISETP.NE.AND UP0, UPT, UR8, 0x1, UPT ;  /* 0x000000010800788c */ /* 0x002fd2000bf05270 */
[----:B------:R-:W-:Y:S05]  /*2170*/  BRA.U UP0, `(.L_x_34) ;  /* 0x0000000100407547 */ /* 0x000fea000b800000 */
[----:B------:R-:W1:Y:S08]  /*2180*/  LDC.64 R4, c[0x0][0xb10] ;  /* 0x0002c400ff047b82 */ /* 0x000e700000000a00 */
[----:B------:R-:W2:Y:S08]  /*2190*/  LDC.64 R2, c[0x0][0xb18] ;  /* 0x0002c600ff027b82 */ /* 0x000eb00000000a00 */
[----:B------:R-:W3:Y:S08]  /*21a0*/  LDC R6, c[0x0][0xb20] ;  /* 0x0002c800ff067b82 */ /* 0x000ef00000000800 */
[----:B------:R-:W4:Y:S01]  /*21b0*/  LDC R16, c[0x0][0xb0c] ;  /* 0x0002c300ff107b82 */ /* 0x000f220000000800 */
[----:B-1----:R-:W-:-:S05]  /*21c0*/  IMAD.HI.U32 R4, R13, R4, RZ ;  /* 0x000000040d047227 */ /* 0x002fca00078e00ff */
[----:B------:R-:W-:Y:S01]  /*21d0*/  SHF.R.U32.HI R4, RZ, R5, R4 ;  /* 0x00000005ff047219 */ /* 0x000fe20000011604 */
[----:B--2---:R-:W-:Y:S01]  /*21e0*/  IMAD.HI.U32 R3, R11, R3, RZ ;  /* 0x000000030b037227 */ /* 0x004fe200078e00ff */
[----:B------:R-:W-:-:S04]  /*21f0*/  ISETP.NE.AND P0, PT, R2, 0x1, PT ;  /* 0x000000010200780c */ /* 0x000fc80003f05270 */
[----:B---3--:R-:W-:-:S04]  /*2200*/  SHF.R.U32.HI R6, RZ, R6, R3 ;  /* 0x00000006ff067219 */ /* 0x008fc80000011603 */
[----:B------:R-:W-:Y:S02]  /*2210*/  SEL R3, R11, R6, !P0 ;  /* 0x000000060b037207 */ /* 0x000fe40004000000 */
[----:B----4-:R-:W-:-:S04]  /*2220*/  ISETP.NE.AND P1, PT, R16, 0x1, PT ;  /* 0x000000011000780c */ /* 0x010fc80003f25270 */
[----:B------:R-:W-:-:S05]  /*2230*/  SEL R4, R13, R4, !P1 ;  /* 0x000000040d047207 */ /* 0x000fca0004800000 */
[----:B------:R-:W-:Y:S02]  /*2240*/  IMAD.IADD R5, R3, 0x1, -R4 ;  /* 0x0000000103057824 */ /* 0x000fe400078e0a04 */
[----:B------:R-:W-:Y:S02]  /*2250*/  IMAD.IADD R3, R4, 0x1, -R3 ;  /* 0x0000000104037824 */ /* 0x000fe400078e0a03 */
[----:B------:R-:W-:Y:S02]  /*2260*/  IMAD R13, R5, R16, R13 ;  /* 0x00000010050d7224 */ /* 0x000fe400078e020d */
[----:B------:R-:W-:-:S07]  /*2270*/  IMAD R11, R3, R2, R11 ;  /* 0x00000002030b7224 */ /* 0x000fce00078e020b */
.L_x_34:
[----:B------:R-:W-:Y:S01]  /*2280*/  VIADD R14, R14, 0x1 ;  /* 0x000000010e0e7836 */ /* 0x000fe20000000000 */
[----:B------:R-:W-:Y:S01]  /*2290*/  PLOP3.LUT P1, PT, PT, PT, PT, 0x80, 0x8 ;  /* 0x000000000008781c */ /* 0x000fe20003f2f070 */
[----:B------:R-:W-:Y:S02]  /*22a0*/  IMAD.IADD R21, R13, 0x1, R152 ;  /* 0x000000010d157824 */ /* 0x000fe400078e0298 */
[----:B------:R-:W-:Y:S01]  /*22b0*/  IMAD.IADD R20, R11, 0x1, R150 ;  /* 0x000000010b147824 */ /* 0x000fe200078e0296 */
[----:B------:R-:W-:-:S04]  /*22c0*/  ISETP.NE.AND P0, PT, R14, 0x2, PT ;  /* 0x000000020e00780c */ /* 0x000fc80003f05270 */
[----:B------:R-:W-:Y:S02]  /*22d0*/  SEL R3, RZ, 0x1, P0 ;  /* 0x00000001ff037807 */ /* 0x000fe40000000000 */
[----:B------:R-:W-:Y:S02]  /*22e0*/  SEL R14, R14, RZ, P0 ;  /* 0x000000ff0e0e7207 */ /* 0x000fe40000000000 */
[----:B------:R-:W-:Y:S01]  /*22f0*/  LOP3.LUT R12, R12, R3, RZ, 0x3c, !PT ;  /* 0x000000030c0c7212 */ /* 0x000fe200078e3cff */
[----:B------:R-:W-:Y:S06]  /*2300*/  @P2 BRA `(.L_x_35) ;  /* 0xfffffff000982947 */ /* 0x000fec000383ffff */
[----:B------:R-:W-:Y:S01]  /*2310*/  UIADD3 UR4, UPT, UPT, UR4, 0x38, URZ ;  /* 0x0000003804047890 */ /* 0x000fe2000fffe0ff */
[----:B------:R-:W-:-:S03]  /*2320*/  SHF.L.U32 R3, R15, 0x1f, RZ ;  /* 0x0000001f0f037819 */ /* 0x000fc600000006ff */
[----:B------:R-:W-:-:S09]  /*2330*/  ULEA UR5, UR6, UR4, 0x3 ;  /* 0x0000000406057291 */ /* 0x000fd2000f8e18ff */
[----:B------:R-:W1:Y:S02]  /*2340*/  SYNCS.PHASECHK.TRANS64.TRYWAIT P0, [UR5], R3 ;  /* 0x00000003ff0075a7 */ /* 0x000e640008001105 */
[----:B-1----:R-:W-:Y:S05]  /*2350*/  @!P0 BRA `(.L_x_36) ;  /* 0x0000008c00dc8947 */ /* 0x002fea0003800000 */
.L_x_131:
[----:B------:R-:W-:-:S04]  /*2360*/  UIADD3 UR6, UPT, UPT, UR6, 0x1, URZ ;  /* 0x0000000106067890 */ /* 0x000fc8000fffe0ff */
[----:B------:R-:W-:-:S04]  /*2370*/  UISETP.NE.AND UP0, UPT, UR6, 0x7, UPT ;  /* 0x000000070600788c */ /* 0x000fc8000bf05270 */
[----:B------:R-:W-:Y:S02]  /*2380*/  USEL UR7, URZ, 0x1, UP0 ;  /* 0x00000001ff077887 */ /* 0x000fe40008000000 */
[----:B------:R-:W-:-:S04]  /*2390*/  USEL UR6, UR6, URZ, UP0 ;  /* 0x000000ff06067287 */ /* 0x000fc80008000000 */
[----:B------:R-:W-:Y:S01]  /*23a0*/  ULEA UR5, UR6, UR4, 0x3 ;  /* 0x0000000406057291 */ /* 0x000fe2000f8e18ff */
[----:B------:R-:W-:-:S04]  /*23b0*/  LOP3.LUT R2, R15, UR7, RZ, 0x3c, !PT ;  /* 0x000000070f027c12 */ /* 0x000fc8000f8e3cff */
[----:B-1----:R-:W-:-:S04]  /*23c0*/  SHF.L.U32 R3, R2, 0x1f, RZ ;  /* 0x0000001f02037819 */ /* 0x002fc800000006ff */
[----:B------:R-:W1:Y:S02]  /*23d0*/  SYNCS.PHASECHK.TRANS64.TRYWAIT P0, [UR5], R3 ;  /* 0x00000003ff0075a7 */ /* 0x000e640008001105 */
[----:B-1----:R-:W-:Y:S05]  /*23e0*/  @!P0 BRA `(.L_x_37) ;  /* 0x0000008c00d08947 */ /* 0x002fea0003800000 */
.L_x_133:
        /* <DEDUP_REMOVED lines=9> */
.L_x_135:
        /* <DEDUP_REMOVED lines=9> */
.L_x_137:
        /* <DEDUP_REMOVED lines=9> */
.L_x_139:
        /* <DEDUP_REMOVED lines=9> */
.L_x_141:
[----:B------:R-:W-:-:S04]  /*2630*/  UIADD3 UR6, UPT, UPT, UR6, 0x1, URZ ;  /* 0x0000000106067890 */ /* 0x000fc8000fffe0ff */
[----:B------:R-:W-:-:S04]  /*2640*/  UISETP.NE.AND UP0, UPT, UR6, 0x7, UPT ;  /* 0x000000070600788c */ /* 0x000fc8000bf05270 */
[----:B------:R-:W-:Y:S02]  /*2650*/  USEL UR5, URZ, 0x1, UP0 ;  /* 0x00000001ff057887 */ /* 0x000fe40008000000 */
[----:B------:R-:W-:-:S04]  /*2660*/  USEL UR6, UR6, URZ, UP0 ;  /* 0x000000ff06067287 */ /* 0x000fc80008000000 */
[----:B------:R-:W-:Y:S01]  /*2670*/  ULEA UR6, UR6, UR4, 0x3 ;  /* 0x0000000406067291 */ /* 0x000fe2000f8e18ff */
[----:B-1----:R-:W-:-:S04]  /*2680*/  LOP3.LUT R3, R2, UR5, RZ, 0x3c, !PT ;  /* 0x0000000502037c12 */ /* 0x002fc8000f8e3cff */
[----:B------:R-:W-:Y:S01]  /*2690*/  SHF.L.U32 R3, R3, 0x1f, RZ ;  /* 0x0000001f03037819 */ /* 0x000fe200000006ff */
[----:B----4-:R-:W-:-:S07]  /*26a0*/  IMAD.U32 R0, RZ, RZ, UR6 ;  /* 0x00000006ff007e24 */ /* 0x010fce000f8e00ff */
.L_x_42:
[----:B-1----:R1:W2:Y:S02]  /*26b0*/  SYNCS.PHASECHK.TRANS64.TRYWAIT P0, [R0+URZ], R3 ;  /* 0x00000003000075a7 */ /* 0x0022a400080011ff */
[----:B--2---:R-:W-:Y:S05]  /*26c0*/  @!P0 NANOSLEEP.SYNCS 0x989680 ;  /* 0x009896800000895d */ /* 0x004fea0003900000 */
[----:B------:R-:W2:Y:S02]  /*26d0*/  @!P0 SYNCS.PHASECHK.TRANS64 P0, [R0+URZ], R3 ;  /* 0x00000003000085a7 */ /* 0x000ea400080010ff */
[----:B--2---:R-:W-:Y:S05]  /*26e0*/  @P0 EXIT ;  /* 0x000000000000094d */ /* 0x004fea0003800000 */
[----:B------:R-:W-:Y:S05]  /*26f0*/  BRA `(.L_x_42) ;  /* 0xfffffffc00ec7947 */ /* 0x000fea000383ffff */
.L_x_17:
[----:B------:R-:W-:-:S04]  /*2700*/  UISETP.NE.AND UP1, UPT, UR37, URZ, UPT ;  /* 0x000000ff2500728c */ /* 0x000fc8000bf25270 */
[----:B------:R-:W-:-:S09]  /*2710*/  UISETP.NE.OR UP1, UPT, UR8, 0x1, UP1 ;  /* 0x000000010800788c */ /* 0x000fd20008f25670 */
[----:B------:R-:W-:Y:S05]  /*2720*/  BRA.U UP1, `(.L_x_43) ;  /* 0x0000000501487547 */ /* 0x000fea000b800000 */
[----:B------:R-:W-:Y:S01]  /*2730*/  ISETP.NE.AND P2, PT, R2, RZ, PT ;  /* 0x000000ff0200720c */ /* 0x000fe20003f45270 */
[----:B------:R-:W-:Y:S01]  /*2740*/  IMAD.MOV.U32 R12, RZ, RZ, 0x1 ;  /* 0x00000001ff0c7424 */ /* 0x000fe200078e00ff */
[----:B------:R-:W-:Y:S02]  /*2750*/  CS2R R10, SRZ ;  /* 0x00000000000a7805 */ /* 0x000fe4000001ff00 */
[----:B------:R-:W-:Y:S01]  /*2760*/  CS2R R8, SRZ ;  /* 0x0000000000087805 */ /* 0x000fe2000001ff00 */
[----:B------:R-:W-:Y:S01]  /*2770*/  UMOV UR4, 0x400 ;  /* 0x0000040000047882 */ /* 0x000fe20000000000 */
[----:B------:R-:W-:Y:S01]  /*2780*/  UMOV UR6, URZ ;  /* 0x000000ff00067c82 */ /* 0x000fe20008000000 */
[----:B------:R-:W-:-:S12]  /*2790*/  ULEA UR37, UR37, UR4, 0x18 ;  /* 0x0000000425257291 */ /* 0x000fd8000f8ec0ff */
.L_x_47:
[----:B------:R-:W-:Y:S02]  /*27a0*/  LEA R0, R8, UR37, 0x3 ;  /* 0x0000002508007c11 */ /* 0x000fe4000f8e18ff */
[----:B------:R-:W-:-:S03]  /*27b0*/  SHF.L.U32 R5, R9, 0x1f, RZ ;  /* 0x0000001f09057819 */ /* 0x000fc600000006ff */
[----:B------:R-:W-:Y:S01]  /*27c0*/  VIADD R4, R0, 0x110 ;  /* 0x0000011000047836 */ /* 0x000fe20000000000 */
[----:B------:R-:W1:Y:S02]  /*27d0*/  SYNCS.PHASECHK.TRANS64.TRYWAIT P0, [R0+URZ+0x100], R5 ;  /* 0x00010005000075a7 */ /* 0x000e6400080011ff */
[----:B-1----:R-:W-:Y:S05]  /*27e0*/  @!P0 BRA `(.L_x_44) ;  /* 0x0000008c00488947 */ /* 0x002fea0003800000 */
.L_x_142:
[----:B------:R-:W-:Y:S01]  /*27f0*/  ULEA UR5, UR6, UR37, 0x3 ;  /* 0x0000002506057291 */ /* 0x000fe2000f8e18ff */
[----:B------:R-:W-:Y:S02]  /*2800*/  PRMT R4, RZ, 0x654, R4 ;  /* 0x00000654ff047816 */ /* 0x000fe40000000004 */
[----:B-1----:R-:W-:Y:S01]  /*2810*/  SHF.L.U32 R5, R12, 0x1f, RZ ;  /* 0x0000001f0c057819 */ /* 0x002fe200000006ff */
[----:B------:R-:W-:Y:S01]  /*2820*/  UIADD3 UR4, UPT, UPT, UR5, 0xc0, URZ ;  /* 0x000000c005047890 */ /* 0x000fe2000fffe0ff */
[----:B------:R1:W-:Y:S05]  /*2830*/  SYNCS.ARRIVE.TRANS64.RED.A1T0 RZ, [R4+URZ], RZ ;  /* 0x000000ff04ff79a7 */ /* 0x0003ea00081004ff */
[----:B------:R-:W-:Y:S01]  /*2840*/  IMAD.U32 R7, RZ, RZ, UR4 ;  /* 0x00000004ff077e24 */ /* 0x000fe2000f8e00ff */
[----:B------:R-:W2:Y:S04]  /*2850*/  SYNCS.PHASECHK.TRANS64.TRYWAIT P0, [UR5+0xd0], R5 ;  /* 0x0000d005ff0075a7 */ /* 0x000ea80008001105 */
[----:B------:R-:W-:Y:S01]  /*2860*/  PRMT R6, R2, 0x654, R7 ;  /* 0x0000065402067816 */ /* 0x000fe20000000007 */
[----:B-1----:R-:W-:Y:S01]  /*2870*/  @!P2 IMAD.MOV.U32 R4, RZ, RZ, 0x10 ;  /* 0x00000010ff04a424 */ /* 0x002fe200078e00ff */
[----:B--2---:R-:W-:Y:S06]  /*2880*/  @!P0 BRA `(.L_x_45) ;  /* 0x0000008c00348947 */ /* 0x004fec0003800000 */
.L_x_144:
[----:B------:R-:W-:Y:S01]  /*2890*/  ULEA UR4, UR6, UR37, 0x4 ;  /* 0x0000002506047291 */ /* 0x000fe2000f8e20ff */
[----:B------:R-:W-:Y:S01]  /*28a0*/  SEL R3, R6, R3, !P2 ;  /* 0x0000000306037207 */ /* 0x000fe20005000000 */
[----:B------:R-:W-:Y:S01]  /*28b0*/  UIADD3 UR5, UPT, UPT, UR5, 0xc0, URZ ;  /* 0x000000c005057890 */ /* 0x000fe2000fffe0ff */
[----:B-1----:R-:W-:Y:S01]  /*28c0*/  LEA R0, R11, UR37, 0x3 ;  /* 0x000000250b007c11 */ /* 0x002fe2000f8e18ff */
[----:B------:R-:W-:Y:S01]  /*28d0*/  UIADD3 UR4, UPT, UPT, UR4, 0x130, URZ ;  /* 0x0000013004047890 */ /* 0x000fe2000fffe0ff */
[----:B------:R-:W-:Y:S01]  /*28e0*/  SHF.L.U32 R5, R10, 0x1f, RZ ;  /* 0x0000001f0a057819 */ /* 0x000fe200000006ff */
[----:B------:R1:W-:Y:S01]  /*28f0*/  @!P2 SYNCS.ARRIVE.TRANS64.RED RZ, [R3+URZ], R4 ;  /* 0x0000000403ffa9a7 */ /* 0x0003e200080004ff */
[----:B------:R-:W-:Y:S01]  /*2900*/  UIADD3 UR6, UPT, UPT, UR6, 0x1, URZ ;  /* 0x0000000106067890 */ /* 0x000fe2000fffe0ff */
[----:B------:R-:W-:-:S03]  /*2910*/  VIADD R8, R8, 0x1 ;  /* 0x0000000108087836 */ /* 0x000fc60000000000 */
[----:B------:R-:W-:Y:S02]  /*2920*/  UISETP.NE.AND UP0, UPT, UR6, 0x2, UPT ;  /* 0x000000020600788c */ /* 0x000fe4000bf05270 */
[----:B------:R-:W-:Y:S06]  /*2930*/  UGETNEXTWORKID.BROADCAST [UR4], [UR5] ;  /* 0x00000000040073ca */ /* 0x000fec0008000100 */
[----:B------:R-:W-:Y:S01]  /*2940*/  USEL UR4, URZ, 0x1, UP0 ;  /* 0x00000001ff047887 */ /* 0x000fe20008000000 */
[----:B------:R-:W-:Y:S01]  /*2950*/  ISETP.NE.AND P0, PT, R8, 0x2, PT ;  /* 0x000000020800780c */ /* 0x000fe20003f05270 */
[----:B------:R-:W-:Y:S01]  /*2960*/  USEL UR6, UR6, URZ, UP0 ;  /* 0x000000ff06067287 */ /* 0x000fe20008000000 */
[----:B------:R-:W2:Y:S03]  /*2970*/  SYNCS.PHASECHK.TRANS64.TRYWAIT P1, [R0+URZ+0xc0], R5 ;  /* 0x0000c005000075a7 */ /* 0x000ea600080211ff */
[----:B------:R-:W-:Y:S01]  /*2980*/  LOP3.LUT R12, R12, UR4, RZ, 0x3c, !PT ;  /* 0x000000040c0c7c12 */ /* 0x000fe2000f8e3cff */
[----:B-12---:R-:W-:Y:S07]  /*2990*/  @!P1 BRA `(.L_x_46) ;  /* 0x0000008c00089947 */ /* 0x006fee0003800000 */
.L_x_145:
[C---:B------:R-:W-:Y:S01]  /*29a0*/  LEA R4, R11.reuse, UR37, 0x4 ;  /* 0x000000250b047c11 */ /* 0x040fe2000f8e20ff */
[----:B-1----:R-:W-:Y:S01]  /*29b0*/  VIADD R0, R0, 0xd0 ;  /* 0x000000d000007836 */ /* 0x002fe20000000000 */
[----:B------:R-:W-:Y:S01]  /*29c0*/  SEL R8, R8, RZ, P0 ;  /* 0x000000ff08087207 */ /* 0x000fe20000000000 */
[----:B------:R-:W-:-:S03]  /*29d0*/  VIADD R11, R11, 0x1 ;  /* 0x000000010b0b7836 */ /* 0x000fc60000000000 */
[----:B------:R-:W1:Y:S01]  /*29e0*/  LDS.128 R4, [R4+0x130] ;  /* 0x0001300004047984 */ /* 0x000e620000000c00 */
[----:B------:R-:W-:Y:S02]  /*29f0*/  PRMT R0, RZ, 0x654, R0 ;  /* 0x00000654ff007816 */ /* 0x000fe40000000000 */
[C---:B------:R-:W-:Y:S01]  /*2a00*/  ISETP.NE.AND P1, PT, R11.reuse, 0x2, PT ;  /* 0x000000020b00780c */ /* 0x040fe20003f25270 */
[----:B------:R-:W-:Y:S01]  /*2a10*/  @!PT LDS RZ, [RZ] ;  /* 0x00000000fffff984 */ /* 0x000fe20000000800 */
[----:B------:R-:W-:Y:S01]  /*2a20*/  @!PT LDS RZ, [RZ] ;  /* 0x00000000fffff984 */ /* 0x000fe20000000800 */
[----:B------:R-:W-:Y:S01]  /*2a30*/  @!PT LDS RZ, [RZ] ;  /* 0x00000000fffff984 */ /* 0x000fe20000000800 */
[----:B------:R-:W-:Y:S01]  /*2a40*/  @!PT LDS RZ, [RZ] ;  /* 0x00000000fffff984 */ /* 0x000fe20000000800 */
[----:B------:R2:W-:Y:S06]  /*2a50*/  MEMBAR.ALL.CTA ;  /* 0x0000000000007992 */ /* 0x0005ec0000008000 */
[----:B--2---:R-:W2:Y:S01]  /*2a60*/  FENCE.VIEW.ASYNC.S ;  /* 0x00000000000073c6 */ /* 0x004ea20000000000 */
[----:B------:R-:W-:Y:S01]  /*2a70*/  SEL R11, R11, RZ, P1 ;  /* 0x000000ff0b0b7207 */ /* 0x000fe20000800000 */
[----:B--2---:R2:W-:Y:S01]  /*2a80*/  SYNCS.ARRIVE.TRANS64.RED.A1T0 RZ, [R0+URZ], RZ ;  /* 0x000000ff00ff79a7 */ /* 0x0045e200081004ff */
[----:B-1----:R-:W-:-:S02]  /*2a90*/  LOP3.LUT P3, RZ, R6, 0x1, RZ, 0xc0, !PT ;  /* 0x0000000106ff7812 */ /* 0x002fc4000786c0ff */
[----:B------:R-:W-:-:S04]  /*2aa0*/  SEL R5, RZ, 0x1, P1 ;  /* 0x00000001ff057807 */ /* 0x000fc80000800000 */
[----:B------:R-:W-:Y:S02]  /*2ab0*/  LOP3.LUT R10, R10, R5, RZ, 0x3c, !PT ;  /* 0x000000050a0a7212 */ /* 0x000fe400078e3cff */
[----:B--2---:R-:W-:-:S04]  /*2ac0*/  SEL R0, RZ, 0x1, P0 ;  /* 0x00000001ff007807 */ /* 0x004fc80000000000 */
[----:B------:R-:W-:Y:S01]  /*2ad0*/  LOP3.LUT R9, R9, R0, RZ, 0x3c, !PT ;  /* 0x0000000009097212 */ /* 0x000fe200078e3cff */
[----:B------:R-:W-:Y:S06]  /*2ae0*/  @P3 BRA `(.L_x_47) ;  /* 0xfffffffc002c3947 */ /* 0x000fec000383ffff */
[----:B------:R-:W-:Y:S01]  /*2af0*/  ULEA UR5, UR6, UR37, 0x3 ;  /* 0x0000002506057291 */ /* 0x000fe2000f8e18ff */
[----:B------:R-:W-:-:S08]  /*2b00*/  SHF.L.U32 R3, R12, 0x1f, RZ ;  /* 0x0000001f0c037819 */ /* 0x000fd000000006ff */
[----:B------:R-:W1:Y:S02]  /*2b10*/  SYNCS.PHASECHK.TRANS64 P0, [UR5+0xd0], R3 ;  /* 0x0000d003ff0075a7 */ /* 0x000e640008001005 */
[----:B-1----:R-:W-:Y:S05]  /*2b20*/  @P0 BRA `(.L_x_48) ;  /* 0x0000000000080947 */ /* 0x002fea0003800000 */
[----:B------:R-:W1:Y:S02]  /*2b30*/  SYNCS.PHASECHK.TRANS64.TRYWAIT P0, [UR5+0xd0], R3 ;  /* 0x0000d003ff0075a7 */ /* 0x000e640008001105 */
[----:B-1----:R-:W-:Y:S05]  /*2b40*/  @!P0 BRA `(.L_x_49) ;  /* 0x0000008800b08947 */ /* 0x002fea0003800000 */
.L_x_48:
[----:B------:R-:W-:-:S04]  /*2b50*/  UIADD3 UR4, UPT, UPT, UR6, 0x1, URZ ;  /* 0x0000000106047890 */ /* 0x000fc8000fffe0ff */
[----:B------:R-:W-:-:S04]  /*2b60*/  UISETP.NE.AND UP0, UPT, UR4, 0x2, UPT ;  /* 0x000000020400788c */ /* 0x000fc8000bf05270 */
[----:B------:R-:W-:Y:S02]  /*2b70*/  USEL UR7, URZ, 0x1, UP0 ;  /* 0x00000001ff077887 */ /* 0x000fe40008000000 */
[----:B------:R-:W-:-:S04]  /*2b80*/  USEL UR4, UR4, URZ, UP0 ;  /* 0x000000ff04047287 */ /* 0x000fc80008000000 */
[----:B------:R-:W-:Y:S01]  /*2b90*/  ULEA UR4, UR4, UR37, 0x3 ;  /* 0x0000002504047291 */ /* 0x000fe2000f8e18ff */
[----:B-1----:R-:W-:-:S04]  /*2ba0*/  LOP3.LUT R3, R12, UR7, RZ, 0x3c, !PT ;  /* 0x000000070c037c12 */ /* 0x002fc8000f8e3cff */
[----:B------:R-:W-:-:S04]  /*2bb0*/  SHF.L.U32 R0, R3, 0x1f, RZ ;  /* 0x0000001f03007819 */ /* 0x000fc800000006ff */
[----:B------:R-:W1:Y:S02]  /*2bc0*/  SYNCS.PHASECHK.TRANS64 P0, [UR4+0xd0], R0 ;  /* 0x0000d000ff0075a7 */ /* 0x000e640008001004 */
[----:B-1----:R-:W-:Y:S05]  /*2bd0*/  @P0 EXIT ;  /* 0x000000000000094d */ /* 0x002fea0003800000 */
[----:B------:R-:W-:Y:S02]  /*2be0*/  SHF.L.U32 R3, R3, 0x1f, RZ ;  /* 0x0000001f03037819 */ /* 0x000fe400000006ff */
[----:B------:R-:W-:-:S07]  /*2bf0*/  MOV R0, UR4 ;  /* 0x0000000400007c02 */ /* 0x000fce0008000f00 */
.L_x_50:
[----:B-1----:R1:W2:Y:S02]  /*2c00*/  SYNCS.PHASECHK.TRANS64.TRYWAIT P0, [R0+URZ+0xd0], R3 ;  /* 0x0000d003000075a7 */ /* 0x0022a400080011ff */
[----:B--2---:R-:W-:Y:S05]  /*2c10*/  @!P0 NANOSLEEP.SYNCS 0x989680 ;  /* 0x009896800000895d */ /* 0x004fea0003900000 */
[----:B------:R-:W2:Y:S02]  /*2c20*/  @!P0 SYNCS.PHASECHK.TRANS64 P0, [R0+URZ+0xd0], R3 ;  /* 0x0000d003000085a7 */ /* 0x000ea400080010ff */
[----:B--2---:R-:W-:Y:S05]  /*2c30*/  @P0 EXIT ;  /* 0x000000000000094d */ /* 0x004fea0003800000 */
[----:B------:R-:W-:Y:S05]  /*2c40*/  BRA `(.L_x_50) ;  /* 0xfffffffc00ec7947 */ /* 0x000fea000383ffff */
.L_x_43:
[----:B------:R-:W-:-:S09]  /*2c50*/  UISETP.NE.AND UP1, UPT, UR8, URZ, UPT ;  /* 0x000000ff0800728c */ /* 0x000fd2000bf25270 */
[----:B------:R-:W-:Y:S05]  /*2c60*/  BRA.U UP1, `(.L_x_51) ;  /* 0x0000000d01187547 */ /* 0x000fea000b800000 */
[----:B------:R-:W-:Y:S01]  /*2c70*/  UMOV UR4, 0x40 ;  /* 0x0000004000047882 */ /* 0x000fe20000000000 */
[----:B------:R-:W-:Y:S01]  /*2c80*/  NOP ;  /* 0x0000000000007918 */ /* 0x000fe20000000000 */
[----:B------:R-:W-:Y:S01]  /*2c90*/  ULEA UR4, UR37, UR4, 0x18 ;  /* 0x0000000425047291 */ /* 0x000fe2000f8ec0ff */
[----:B------:R-:W-:Y:S02]  /*2ca0*/  UMOV UR5, 0x400 ;  /* 0x0000040000057882 */ /* 0x000fe40000000000 */
[----:B------:R-:W-:-:S06]  /*2cb0*/  ULEA UR37, UR37, UR5, 0x18 ;  /* 0x0000000525257291 */ /* 0x000fcc000f8ec0ff */
[----:B------:R-:W1:Y:S02]  /*2cc0*/  LDS.U8 R0, [UR4+0x1c] ;  /* 0x00001c04ff007984 */ /* 0x000e640008000000 */
[----:B-1----:R-:W-:-:S13]  /*2cd0*/  ISETP.NE.AND P0, PT, R0, RZ, PT ;  /* 0x000000ff0000720c */ /* 0x002fda0003f05270 */
[----:B------:R-:W-:Y:S05]  /*2ce0*/  @P0 BRA `(.L_x_52) ;  /* 0x0000000000580947 */ /* 0x000fea0003800000 */
[----:B------:R-:W-:-:S13]  /*2cf0*/  ELECT P0, URZ, PT ;  /* 0x0000000000ff782f */ /* 0x000fda0003800000 */
[----:B------:R-:W-:Y:S05]  /*2d00*/  @!P0 BRA `(.L_x_53) ;  /* 0x0000000000608947 */ /* 0x000fea0003800000 */
[----:B------:R-:W-:Y:S01]  /*2d10*/  UMOV UR5, 0x10 ;  /* 0x0000001000057882 */ /* 0x000fe20000000000 */
[----:B------:R-:W-:Y:S01]  /*2d20*/  HFMA2 R0, -RZ, RZ, 0, 5.9604644775390625e-08 ;  /* 0x00000001ff007431 */ /* 0x000fe200000001ff */
[----:B------:R-:W-:-:S03]  /*2d30*/  MOV R2, 0xffff ;  /* 0x0000ffff00027802 */ /* 0x000fc60000000f00 */
[----:B------:R-:W-:Y:S04]  /*2d40*/  DEPBAR.LE SB1, 0x36 ;  /* 0x00009d800000791a */ /* 0x000fe80000000000 */
[----:B------:R-:W1:Y:S02]  /*2d50*/  UTCATOMSWS.FIND_AND_SET.ALIGN UP0, UR5, UR5 ;  /* 0x00000005000575e3 */ /* 0x000e640008000800 */
[----:B-1----:R-:W-:Y:S01]  /*2d60*/  MOV R3, UR5 ;  /* 0x0000000500037c02 */ /* 0x002fe20008000f00 */
[----:B------:R-:W-:Y:S06]  /*2d70*/  BRA.U UP0, `(.L_x_54) ;  /* 0x0000000100187547 */ /* 0x000fec000b800000 */
.L_x_55:
[----:B------:R-:W-:Y:S05]  /*2d80*/  NANOSLEEP 0x64 ;  /* 0x000000640000795d */ /* 0x000fea0003800000 */
[----:B------:R-:W-:-:S05]  /*2d90*/  UMOV UR5, 0x10 ;  /* 0x0000001000057882 */ /* 0x000fca0000000000 */
[----:B------:R-:W-:Y:S04]  /*2da0*/  DEPBAR.LE SB1, 0x36 ;  /* 0x00009d800000791a */ /* 0x000fe80000000000 */
[----:B------:R-:W1:Y:S02]  /*2db0*/  UTCATOMSWS.FIND_AND_SET.ALIGN UP0, UR5, UR5 ;  /* 0x00000005000575e3 */ /* 0x000e640008000800 */
[----:B-1----:R-:W-:Y:S01]  /*2dc0*/  MOV R3, UR5 ;  /* 0x0000000500037c02 */ /* 0x002fe20008000f00 */
[----:B------:R-:W-:Y:S05]  /*2dd0*/  BRA.U !UP0, `(.L_x_55) ;  /* 0xfffffffd08e87547 */ /* 0x000fea000b83ffff */
.L_x_54:
[-C--:B------:R-:W-:Y:S02]  /*2de0*/  SHF.L.U32 R2, R2, R3.reuse, RZ ;  /* 0x0000000302027219 */ /* 0x080fe400000006ff */
[----:B------:R-:W-:Y:S01]  /*2df0*/  SHF.L.U32 R0, R0, R3, RZ ;  /* 0x0000000300007219 */ /* 0x000fe200000006ff */
[----:B------:R-:W-:Y:S02]  /*2e00*/  IMAD.SHL.U32 R3, R3, 0x20, RZ ;  /* 0x0000002003037824 */ /* 0x000fe400078e00ff */
[----:B------:R1:W-:Y:S04]  /*2e10*/  ATOMS.OR RZ, [UR4+0x14], R2 ;  /* 0x00001402ffff798c */ /* 0x0003e8000b000004 */
[----:B------:R1:W-:Y:S04]  /*2e20*/  ATOMS.OR RZ, [UR4+0x18], R0 ;  /* 0x00001800ffff798c */ /* 0x0003e8000b000004 */
[----:B------:R1:W-:Y:S01]  /*2e30*/  STS [UR37+0x150], R3 ;  /* 0x00015003ff007988 */ /* 0x0003e20008000825 */
[----:B------:R-:W-:Y:S05]  /*2e40*/  BRA `(.L_x_53) ;  /* 0x0000000000107947 */ /* 0x000fea0003800000 */
.L_x_52:
[----:B------:R-:W-:Y:S02]  /*2e50*/  MOV R0, 0xffffffff ;  /* 0xffffffff00007802 */ /* 0x000fe40000000f00 */
[----:B------:R-:W-:-:S03]  /*2e60*/  MOV R2, 0x2e90 ;  /* 0x00002e9000027802 */ /* 0x000fc60000000f00 */
[----:B------:R1:W-:Y:S04]  /*2e70*/  STS [UR37+0x150], R0 ;  /* 0x00015000ff007988 */ /* 0x0003e80008000825 */
[----:B-1-3-5:R-:W-:Y:S05]  /*2e80*/  CALL.REL.NOINC `($__internal_1_$__cuda_sm10x_tcgen05_guardrail_trap_phase_invalid_during_alloc) ;  /* 0x0000008c00c47944 */ /* 0x02afea0003c00000 */
.L_x_53:
[----:B------:R-:W-:Y:S05]  /*2e90*/  WARPSYNC.ALL ;  /* 0x0000000000007948 */ /* 0x000fea0003800000 */
[----:B------:R-:W2:Y:S01]  /*2ea0*/  S2UR UR6, SR_CgaCtaId ;  /* 0x00000000000679c3 */ /* 0x000ea20000008800 */
[----:B------:R-:W-:Y:S01]  /*2eb0*/  UMOV UR4, 0x400 ;  /* 0x0000040000047882 */ /* 0x000fe20000000000 */
[----:B------:R-:W-:-:S06]  /*2ec0*/  NOP ;  /* 0x0000000000007918 */ /* 0x000fcc0000000000 */
[----:B------:R-:W-:Y:S06]  /*2ed0*/  BAR.ARV 0x6, 0xa0 ;  /* 0x0182800000007b1d */ /* 0x000fec0000002000 */
[----:B------:R-:W4:Y:S01]  /*2ee0*/  LDCU UR7, c[0x0][0x38c] ;  /* 0x00007180ff0777ac */ /* 0x000f220008000800 */
[----:B------:R-:W-:Y:S01]  /*2ef0*/  IMAD.MOV.U32 R11, RZ, RZ, 0x1 ;  /* 0x00000001ff0b7424 */ /* 0x000fe200078e00ff */
[----:B------:R-:W-:Y:S01]  /*2f00*/  CS2R R8, SRZ ;  /* 0x0000000000087805 */ /* 0x000fe2000001ff00 */
[----:B------:R-:W-:Y:S01]  /*2f10*/  IMAD.MOV.U32 R10, RZ, RZ, RZ ;  /* 0x000000ffff0a7224 */ /* 0x000fe200078e00ff */
[----:B------:R-:W-:Y:S01]  /*2f20*/  UMOV UR18, URZ ;  /* 0x000000ff00127c82 */ /* 0x000fe20008000000 */
[----:B------:R-:W-:Y:S01]  /*2f30*/  UMOV UR17, URZ ;  /* 0x000000ff00117c82 */ /* 0x000fe20008000000 */
[----:B------:R-:W-:Y:S01]  /*2f40*/  UMOV UR20, 0x0 ;  /* 0x0000000000147882 */ /* 0x000fe20000000000 */
[----:B------:R-:W-:Y:S01]  /*2f50*/  UMOV UR21, 0x84004a0 ;  /* 0x084004a000157882 */ /* 0x000fe20000000000 */
[----:B--2---:R-:W-:Y:S01]  /*2f60*/  ULEA UR6, UR6, UR4, 0x18 ;  /* 0x0000000406067291 */ /* 0x004fe2000f8ec0ff */
[----:B------:R-:W2:Y:S03]  /*2f70*/  LDCU UR4, c[0x0][0x38c] ;  /* 0x00007180ff0477ac */ /* 0x000ea60008000800 */
[----:B------:R-:W-:-:S02]  /*2f80*/  UIADD3 UR11, UPT, UPT, UR6, 0xc400, URZ ;  /* 0x0000c400060b7890 */ /* 0x000fc4000fffe0ff */
[----:B----4-:R-:W-:-:S03]  /*2f90*/  UIADD3 UR7, UPT, UPT, UR7, 0x1f, URZ ;  /* 0x0000001f07077890 */ /* 0x010fc6000fffe0ff */
[----:B-1----:R-:W1:Y:S01]  /*2fa0*/  LDS R0, [UR6+0x150] ;  /* 0x00015006ff007984 */ /* 0x002e620008000800 */
[----:B------:R-:W-:Y:S02]  /*2fb0*/  UIADD3 UR12, UPT, UPT, UR6, 0x13400, URZ ;  /* 0x00013400060c7890 */ /* 0x000fe4000fffe0ff */
[----:B------:R-:W-:Y:S02]  /*2fc0*/  USHF.R.S32.HI UR5, URZ, 0x1f, UR7 ;  /* 0x0000001fff057899 */ /* 0x000fe40008011407 */
[----:B------:R-:W-:Y:S02]  /*2fd0*/  USHF.R.U32.HI UR11, URZ, 0x4, UR11 ;  /* 0x00000004ff0b7899 */ /* 0x000fe4000801160b */
[----:B------:R-:W-:Y:S02]  /*2fe0*/  ULEA.HI UR5, UR5, UR7, URZ, 0x5 ;  /* 0x0000000705057291 */ /* 0x000fe4000f8f28ff */
[----:B------:R-:W-:Y:S02]  /*2ff0*/  USHF.R.U32.HI UR12, URZ, 0x4, UR12 ;  /* 0x00000004ff0c7899 */ /* 0x000fe4000801160c */
[----:B------:R-:W-:-:S02]  /*3000*/  USHF.R.S32.HI UR5, URZ, 0x5, UR5 ;  /* 0x00000005ff057899 */ /* 0x000fc40008011405 */
[----:B------:R-:W-:Y:S02]  /*3010*/  ULOP3.LUT UR11, UR11, 0x3fff, URZ, 0xc0, !UPT ;  /* 0x00003fff0b0b7892 */ /* 0x000fe4000f8ec0ff */
[----:B------:R-:W-:Y:S02]  /*3020*/  UISETP.LT.AND UP0, UPT, UR5, 0x1, UPT ;  /* 0x000000010500788c */ /* 0x000fe4000bf01270 */
[----:B------:R-:W-:Y:S02]  /*3030*/  ULOP3.LUT UR12, UR12, 0x3fff, URZ, 0xc0, !UPT ;  /* 0x00003fff0c0c7892 */ /* 0x000fe4000f8ec0ff */
[----:B------:R-:W-:Y:S02]  /*3040*/  USEL UR10, UR5, 0x1, !UP0 ;  /* 0x00000001050a7887 */ /* 0x000fe4000c000000 */
[----:B------:R-:W-:Y:S02]  /*3050*/  ULOP3.LUT UR11, UR11, 0x10000, URZ, 0xfc, !UPT ;  /* 0x000100000b0b7892 */ /* 0x000fe4000f8efcff */
[----:B------:R-:W-:-:S02]  /*3060*/  ULOP3.LUT UR12, UR12, 0x10000, URZ, 0xfc, !UPT ;  /* 0x000100000c0c7892 */ /* 0x000fc4000f8efcff */
[----:B------:R-:W-:Y:S02]  /*3070*/  UIADD3 UR10, UPT, UPT, -UR10, URZ, URZ ;  /* 0x000000ff0a0a7290 */ /* 0x000fe4000fffe1ff */
[----:B--2---:R-:W-:Y:S01]  /*3080*/  UISETP.GE.AND UP3, UPT, UR4, 0x1, UPT ;  /* 0x000000010400788c */ /* 0x004fe2000bf66270 */
[----:B-1----:R-:W-:-:S15]  /*3090*/  R2UR UR19, R0 ;  /* 0x00000000001372ca */ /* 0x002fde00000e0000 */
.L_x_62:
[----:B------:R-:W-:Y:S02]  /*30a0*/  LEA R0, R10, UR6, 0x3 ;  /* 0x000000060a007c11 */ /* 0x000fe4000f8e18ff */
[----:B------:R-:W-:Y:S02]  /*30b0*/  SHF.L.U32 R5, R9, 0x1f, RZ ;  /* 0x0000001f09057819 */ /* 0x000fe400000006ff */
[----:B------:R-:W-:Y:S01]  /*30c0*/  PLOP3.LUT P0, PT, PT, PT, UP3, 0x80, 0x8 ;  /* 0x000000000008781c */ /* 0x000fe20003f0f038 */
[----:B------:R-:W-:Y:S01]  /*30d0*/  VIADD R3, R0, 0xd0 ;  /* 0x000000d000037836 */ /* 0x000fe20000000000 */
[----:B-1----:R-:W1:Y:S02]  /*30e0*/  SYNCS.PHASECHK.TRANS64.TRYWAIT P1, [R0+URZ+0xc0], R5 ;  /* 0x0000c005000075a7 */ /* 0x002e6400080211ff */
[----:B-1--4-:R-:W-:Y:S09]  /*30f0*/  @!P1 BRA `(.L_x_56) ;  /* 0x00000084005c9947 */ /* 0x012ff20003800000 */
.L_x_147:
[----:B------:R-:W-:Y:S01]  /*3100*/  LEA R4, R10, UR6, 0x4 ;  /* 0x000000060a047c11 */ /* 0x000fe2000f8e20ff */
[----:B------:R-:W-:Y:S01]  /*3110*/  @UP3 ULEA UR4, UR17, UR6, 0x3 ;  /* 0x0000000611043291 */ /* 0x000fe2000f8e18ff */
[----:B------:R-:W-:Y:S01]  /*3120*/  PLOP3.LUT P2, PT, PT, PT, PT, 0x80, 0x8 ;  /* 0x000000000008781c */ /* 0x000fe20003f4f070 */
[----:B------:R-:W-:Y:S01]  /*3130*/  ULEA UR9, UR18, UR6, 0x3 ;  /* 0x0000000612097291 */ /* 0x000fe2000f8e18ff */
[----:B------:R-:W-:Y:S02]  /*3140*/  PRMT R3, RZ, 0x654, R3 ;  /* 0x00000654ff037816 */ /* 0x000fe40000000003 */
[----:B-1----:R-:W1:Y:S01]  /*3150*/  LDS.128 R4, [R4+0x130] ;  /* 0x0001300004047984 */ /* 0x002e620000000c00 */
[----:B------:R-:W-:Y:S02]  /*3160*/  @P0 SHF.L.U32 R2, R8, 0x1f, RZ ;  /* 0x0000001f08020819 */ /* 0x000fe400000006ff */
[----:B------:R-:W-:Y:S01]  /*3170*/  SHF.L.U32 R0, R11, 0x1f, RZ ;  /* 0x0000001f0b007819 */ /* 0x000fe200000006ff */
[----:B------:R-:W-:Y:S01]  /*3180*/  @!PT LDS RZ, [RZ] ;  /* 0x00000000fffff984 */ /* 0x000fe20000000800 */
[----:B------:R-:W-:Y:S01]  /*3190*/  @!PT LDS RZ, [RZ] ;  /* 0x00000000fffff984 */ /* 0x000fe20000000800 */
[----:B------:R-:W-:Y:S01]  /*31a0*/  @!PT LDS RZ, [RZ] ;  /* 0x00000000fffff984 */ /* 0x000fe20000000800 */
[----:B------:R-:W-:Y:S01]  /*31b0*/  @!PT LDS RZ, [RZ] ;  /* 0x00000000fffff984 */ /* 0x000fe20000000800 */
[----:B------:R2:W-:Y:S06]  /*31c0*/  MEMBAR.ALL.CTA ;  /* 0x0000000000007992 */ /* 0x0005ec0000008000 */
[----:B--2---:R-:W2:Y:S02]  /*31d0*/  FENCE.VIEW.ASYNC.S ;  /* 0x00000000000073c6 */ /* 0x004ea40000000000 */
[----:B--2---:R2:W-:Y:S01]  /*31e0*/  SYNCS.ARRIVE.TRANS64.RED.A1T0 RZ, [R3+URZ], RZ ;  /* 0x000000ff03ff79a7 */ /* 0x0045e200081004ff */
[----:B------:R2:W4:Y:S01]  /*31f0*/  @P0 SYNCS.PHASECHK.TRANS64.TRYWAIT P2, [UR4], R2 ;  /* 0x00000002ff0005a7 */ /* 0x0005220008041104 */
[----:B-1----:R-:W-:Y:S01]  /*3200*/  LOP3.LUT P1, RZ, R6, 0x1, RZ, 0xc0, !PT ;  /* 0x0000000106ff7812 */ /* 0x002fe2000782c0ff */
[----:B------:R-:W1:Y:S02]  /*3210*/  SYNCS.PHASECHK.TRANS64.TRYWAIT P0, [UR9+0xf0], R0 ;  /* 0x0000f000ff0075a7 */ /* 0x000e640008001109 */
[----:B-12-4-:R-:W-:Y:S10]  /*3220*/  @!P0 BRA `(.L_x_57) ;  /* 0x0000008400248947 */ /* 0x016ff40003800000 */
.L_x_149:
[----:B------:R-:W-:Y:S01]  /*3230*/  IADD3 R10, PT, PT, R10, 0x1, RZ ;  /* 0x000000010a0a7810 */ /* 0x000fe20007ffe0ff */
[----:B------:R-:W-:Y:S06]  /*3240*/  BRA.U !UP3, `(.L_x_58) ;  /* 0x000000010b887547 */ /* 0x000fec000b800000 */
[----:B------:R-:W-:Y:S02]  /*3250*/  ULEA UR8, UR18, UR19, 0x8 ;  /* 0x0000001312087291 */ /* 0x000fe4000f8e40ff */
[----:B------:R-:W-:Y:S01]  /*3260*/  UPLOP3.LUT UP4, UPT, UPT, UPT, UPT, 0x40, 0x4 ;  /* 0x000000000004789c */ /* 0x000fe20003f8e870 */
[----:B------:R-:W-:Y:S01]  /*3270*/  UMOV UR16, UR10 ;  /* 0x0000000a00107c82 */ /* 0x000fe20008000000 */
[----:B------:R-:W-:Y:S01]  /*3280*/  UMOV UR15, UR5 ;  /* 0x00000005000f7c82 */ /* 0x000fe20008000000 */
[----:B------:R-:W-:-:S08]  /*3290*/  UMOV UR14, UR17 ;  /* 0x00000011000e7c82 */ /* 0x000fd00008000000 */
.L_x_61:
[----:B------:R-:W-:Y:S02]  /*32a0*/  UIADD3 UR16, UPT, UPT, UR16, 0x1, URZ ;  /* 0x0000000110107890 */ /* 0x000fe4000fffe0ff */
[----:B--2---:R-:W-:Y:S02]  /*32b0*/  ULEA UR7, UR14, UR6, 0x3 ;  /* 0x000000060e077291 */ /* 0x004fe4000f8e18ff */
[----:B------:R-:W-:Y:S01]  /*32c0*/  UISETP.NE.AND UP0, UPT, UR16, URZ, UPT ;  /* 0x000000ff1000728c */ /* 0x000fe2000bf05270 */
[----:B----4-:R-:W-:Y:S10]  /*32d0*/  @P2 BRA `(.L_x_59) ;  /* 0x00000000000c2947 */ /* 0x010ff40003800000 */
[----:B-1----:R-:W-:Y:S04]  /*32e0*/  SHF.L.U32 R3, R8, 0x1f, RZ ;  /* 0x0000001f08037819 */ /* 0x002fe800000006ff */
[----:B------:R-:W1:Y:S02]  /*32f0*/  SYNCS.PHASECHK.TRANS64.TRYWAIT P0, [UR7], R3 ;  /* 0x00000003ff0075a7 */ /* 0x000e640008001107 */
[----:B-1----:R-:W-:Y:S05]  /*3300*/  @!P0 BRA `(.L_x_60) ;  /* 0x0000008400048947 */ /* 0x002fea0003800000 */
.L_x_59:
[----:B------:R-:W-:Y:S01]  /*3310*/  UISETP.NE.AND UP1, UPT, UR15, 0x1, UPT ;  /* 0x000000010f00788c */ /* 0x000fe2000bf25270 */
[----:B------:R-:W-:Y:S01]  /*3320*/  PLOP3.LUT P2, PT, PT, PT, PT, 0x80, 0x8 ;  /* 0x000000000008781c */ /* 0x000fe20003f4f070 */
[----:B------:R-:W-:Y:S02]  /*3330*/  UIADD3 UR17, UPT, UPT, UR14, 0x1, URZ ;  /* 0x000000010e117890 */ /* 0x000fe4000fffe0ff */
[----:B------:R-:W-:Y:S02]  /*3340*/  ULEA UR22, UR14, UR12, 0x9 ;  /* 0x0000000c0e167291 */ /* 0x000fe4000f8e48ff */
[----:B------:R-:W-:Y:S01]  /*3350*/  UISETP.NE.AND UP2, UPT, UR17, 0x7, UPT ;  /* 0x000000071100788c */ /* 0x000fe2000bf45270 */
[----:B------:R-:W-:Y:S01]  /*3360*/  PLOP3.LUT P0, PT, PT, PT, UP1, 0x80, 0x8 ;  /* 0x000000000008781c */ /* 0x000fe20003f0f018 */
[----:B------:R-:W-:Y:S02]  /*3370*/  ULEA UR24, UR14, UR11, 0x8 ;  /* 0x0000000b0e187291 */ /* 0x000fe4000f8e40ff */
[----:B------:R-:W-:Y:S02]  /*3380*/  USEL UR13, URZ, 0x1, UP2 ;  /* 0x00000001ff0d7887 */ /* 0x000fe40009000000 */
[----:B------:R-:W-:Y:S02]  /*3390*/  USEL UR17, UR17, URZ, UP2 ;  /* 0x000000ff11117287 */ /* 0x000fe40009000000 */
[----:B------:R-:W-:Y:S02]  /*33a0*/  UIADD3 UR7, UPT, UPT, UR7, 0x38, URZ ;  /* 0x0000003807077890 */ /* 0x000fe4000fffe0ff */
[----:B------:R-:W-:Y:S01]  /*33b0*/  @UP1 ULEA UR4, UR17, UR6, 0x3 ;  /* 0x0000000611041291 */ /* 0x000fe2000f8e18ff */
[----:B------:R-:W-:Y:S01]  /*33c0*/  LOP3.LUT R8, R8, UR13, RZ, 0x3c, !PT ;  /* 0x0000000d08087c12 */ /* 0x000fe2000f8e3cff */
[----:B------:R-:W-:Y:S01]  /*33d0*/  UMOV UR23, 0xc0004010 ;  /* 0xc000401000177882 */ /* 0x000fe20000000000 */
[----:B------:R-:W-:Y:S01]  /*33e0*/  UMOV UR25, 0xc0004010 ;  /* 0xc000401000197882 */ /* 0x000fe20000000000 */
[----:B------:R-:W-:Y:S01]  /*33f0*/  UIADD3 UR15, UPT, UPT, UR15, -0x1, URZ ;  /* 0xffffffff0f0f7890 */ /* 0x000fe2000fffe0ff */
[----:B-1----:R-:W-:Y:S01]  /*3400*/  @P0 SHF.L.U32 R0, R8, 0x1f, RZ ;  /* 0x0000001f08000819 */ /* 0x002fe200000006ff */
[----:B------:R-:W-:Y:S03]  /*3410*/  UMOV UR14, UR17 ;  /* 0x00000011000e7c82 */ /* 0x000fe60008000000 */
[----:B------:R2:W4:Y:S01]  /*3420*/  @P0 SYNCS.PHASECHK.TRANS64.TRYWAIT P2, [UR4], R0 ;  /* 0x00000000ff0005a7 */ /* 0x0005220008041104 */
[----:B------:R2:W-:Y:S01]  /*3430*/  UTCIMMA gdesc[UR24], gdesc[UR22], tmem[UR8], tmem[UR20], idesc[UR21], UP4 ;  /* 0x00ff1416180075ea */ /* 0x0005e2000a000108 */
[----:B------:R-:W-:Y:S01]  /*3440*/  UPLOP3.LUT UP4, UPT, UPT, UPT, UPT, 0x80, 0x8 ;  /* 0x000000000008789c */ /* 0x000fe20003f8f070 */
[----:B------:R2:W-:Y:S01]  /*3450*/  UTCBAR [UR7], URZ ;  /* 0x000000ff070073e9 */ /* 0x0005e200080000ff */
[----:B------:R-:W-:Y:S09]  /*3460*/  BRA.U UP0, `(.L_x_61) ;  /* 0xfffffffd008c7547 */ /* 0x000ff2000b83ffff */
.L_x_58:
[----:B------:R-:W-:Y:S01]  /*3470*/  UIADD3 UR18, UPT, UPT, UR18, 0x1, URZ ;  /* 0x0000000112127890 */ /* 0x000fe2000fffe0ff */
[C---:B------:R-:W-:Y:S01]  /*3480*/  ISETP.NE.AND P0, PT, R10.reuse, 0x2, PT ;  /* 0x000000020a00780c */ /* 0x040fe20003f05270 */
[----:B------:R-:W-:Y:S02]  /*3490*/  UIADD3 UR9, UPT, UPT, UR9, 0xe0, URZ ;  /* 0x000000e009097890 */ /* 0x000fe4000fffe0ff */
[----:B------:R-:W-:Y:S01]  /*34a0*/  UISETP.NE.AND UP0, UPT, UR18, 0x2, UPT ;  /* 0x000000021200788c */ /* 0x000fe2000bf05270 */
[----:B-12---:R-:W-:Y:S02]  /*34b0*/  SEL R0, RZ, 0x1, P0 ;  /* 0x00000001ff007807 */ /* 0x006fe40000000000 */
[----:B------:R-:W-:Y:S01]  /*34c0*/  SEL R10, R10, RZ, P0 ;  /* 0x000000ff0a0a7207 */ /* 0x000fe20000000000 */
[----:B------:R-:W-:Y:S01]  /*34d0*/  USEL UR4, URZ, 0x1, UP0 ;  /* 0x00000001ff047887 */ /* 0x000fe20008000000 */
[----:B------:R-:W-:Y:S01]  /*34e0*/  LOP3.LUT R9, R9, R0, RZ, 0x3c, !PT ;  /* 0x0000000009097212 */ /* 0x000fe200078e3cff */
[----:B------:R-:W-:Y:S01]  /*34f0*/  USEL UR18, UR18, URZ, UP0 ;  /* 0x000000ff12127287 */ /* 0x000fe20008000000 */
[----:B------:R1:W-:Y:S03]  /*3500*/  UTCBAR [UR9], URZ ;  /* 0x000000ff090073e9 */ /* 0x0003e600080000ff */
[----:B------:R-:W-:Y:S01]  /*3510*/  LOP3.LUT R11, R11, UR4, RZ, 0x3c, !PT ;  /* 0x000000040b0b7c12 */ /* 0x000fe2000f8e3cff */
[----:B------:R-:W-:Y:S07]  /*3520*/  @P1 BRA `(.L_x_62) ;  /* 0xfffffff800dc1947 */ /* 0x000fee000383ffff */
[----:B------:R-:W2:Y:S01]  /*3530*/  S2UR UR4, SR_CgaCtaId ;  /* 0x00000000000479c3 */ /* 0x000ea20000008800 */
[----:B------:R-:W-:Y:S01]  /*3540*/  ELECT P0, URZ, PT ;  /* 0x0000000000ff782f */ /* 0x000fe20003800000 */
[----:B------:R-:W-:Y:S01]  /*3550*/  IMAD.MOV.U32 R0, RZ, RZ, 0x1 ;  /* 0x00000001ff007424 */ /* 0x000fe200078e00ff */
[----:B------:R-:W-:Y:S01]  /*3560*/  UIADD3 UR6, UPT, UPT, UR6, 0xf0, URZ ;  /* 0x000000f006067890 */ /* 0x000fe2000fffe0ff */
[----:B------:R-:W-:Y:S01]  /*3570*/  SHF.L.U32 R3, R11, 0x1f, RZ ;  /* 0x0000001f0b037819 */ /* 0x000fe200000006ff */
[----:B------:R-:W-:-:S03]  /*3580*/  UMOV UR5, 0x40 ;  /* 0x0000004000057882 */ /* 0x000fc60000000000 */
[----:B------:R-:W-:Y:S01]  /*3590*/  UVIRTCOUNT.DEALLOC.SMPOOL 0x80 ;  /* 0x000000800000784c */ /* 0x000fe20000000000 */
[----:B--2---:R-:W-:Y:S02]  /*35a0*/  ULEA UR4, UR4, UR5, 0x18 ;  /* 0x0000000504047291 */ /* 0x004fe4000f8ec0ff */
[----:B------:R-:W-:-:S07]  /*35b0*/  ULEA UR5, UR18, UR6, 0x3 ;  /* 0x0000000612057291 */ /* 0x000fce000f8e18ff */
[----:B------:R2:W-:Y:S02]  /*35c0*/  @P0 STS.U8 [UR4+0x1c], R0 ;  /* 0x00001c00ff000988 */ /* 0x0005e40008000004 */
[----:B------:R-:W3:Y:S02]  /*35d0*/  SYNCS.PHASECHK.TRANS64.TRYWAIT P0, [UR5], R3 ;  /* 0x00000003ff0075a7 */ /* 0x000ee40008001105 */
[----:B--23--:R-:W-:Y:S05]  /*35e0*/  @!P0 BRA `(.L_x_63) ;  /* 0x0000008000648947 */ /* 0x00cfea0003800000 */
.L_x_152:
[----:B------:R-:W-:-:S04]  /*35f0*/  UIADD3 UR7, UPT, UPT, UR18, 0x1, URZ ;  /* 0x0000000112077890 */ /* 0x000fc8000fffe0ff */
[----:B------:R-:W-:-:S04]  /*3600*/  UISETP.NE.AND UP0, UPT, UR7, 0x2, UPT ;  /* 0x000000020700788c */ /* 0x000fc8000bf05270 */
[----:B------:R-:W-:Y:S02]  /*3610*/  USEL UR5, URZ, 0x1, UP0 ;  /* 0x00000001ff057887 */ /* 0x000fe40008000000 */
[----:B------:R-:W-:-:S04]  /*3620*/  USEL UR7, UR7, URZ, UP0 ;  /* 0x000000ff07077287 */ /* 0x000fc80008000000 */
[----:B------:R-:W-:Y:S01]  /*3630*/  ULEA UR7, UR7, UR6, 0x3 ;  /* 0x0000000607077291 */ /* 0x000fe2000f8e18ff */
[----:B--2---:R-:W-:-:S04]  /*3640*/  LOP3.LUT R3, R11, UR5, RZ, 0x3c, !PT ;  /* 0x000000050b037c12 */ /* 0x004fc8000f8e3cff */
[----:B------:R-:W-:-:S04]  /*3650*/  SHF.L.U32 R3, R3, 0x1f, RZ ;  /* 0x0000001f03037819 */ /* 0x000fc800000006ff */
[----:B------:R-:W2:Y:S02]  /*3660*/  SYNCS.PHASECHK.TRANS64.TRYWAIT P0, [UR7], R3 ;  /* 0x00000003ff0075a7 */ /* 0x000ea40008001107 */
[----:B--2---:R-:W-:Y:S05]  /*3670*/  @!P0 BRA `(.L_x_64) ;  /* 0x0000008000588947 */ /* 0x004fea0003800000 */
.L_x_154:
[----:B------:R-:W-:Y:S01]  /*3680*/  NOP ;  /* 0x0000000000007918 */ /* 0x000fe20000000000 */
[----:B--2---:R-:W2:Y:S01]  /*3690*/  LDS R0, [UR4+0x14] ;  /* 0x00001404ff007984 */ /* 0x004ea20008000800 */
[----:B------:R-:W-:Y:S01]  /*36a0*/  ULOP3.LUT UR6, UR19, 0xffff, URZ, 0xc0, !UPT ;  /* 0x0000ffff13067892 */ /* 0x000fe2000f8ec0ff */
[----:B------:R-:W-:Y:S01]  /*36b0*/  UMOV UR8, 0xffff ;  /* 0x0000ffff00087882 */ /* 0x000fe20000000000 */
[----:B------:R-:W-:Y:S02]  /*36c0*/  UMOV UR5, 0x1 ;  /* 0x0000000100057882 */ /* 0x000fe40000000000 */
[----:B------:R-:W-:-:S04]  /*36d0*/  USHF.R.U32.HI UR6, URZ, 0x5, UR6 ;  /* 0x00000005ff067899 */ /* 0x000fc80008011606 */
[----:B------:R-:W-:Y:S02]  /*36e0*/  USHF.L.U32 UR8, UR8, UR6, URZ ;  /* 0x0000000608087299 */ /* 0x000fe400080006ff */
[----:B------:R-:W-:-:S04]  /*36f0*/  USHF.L.U32 UR5, UR5, UR6, URZ ;  /* 0x0000000605057299 */ /* 0x000fc800080006ff */
[----:B--2---:R-:W-:-:S04]  /*3700*/  LOP3.LUT R0, R0, UR8, RZ, 0xc0, !PT ;  /* 0x0000000800007c12 */ /* 0x004fc8000f8ec0ff */
[----:B------:R-:W-:-:S13]  /*3710*/  ISETP.NE.AND P0, PT, R0, UR8, PT ;  /* 0x0000000800007c0c */ /* 0x000fda000bf05270 */
[----:B------:R-:W-:Y:S05]  /*3720*/  @P0 BRA `(.L_x_65) ;  /* 0x0000000000580947 */ /* 0x000fea0003800000 */
[----:B------:R-:W2:Y:S02]  /*3730*/  LDS R0, [UR4+0x18] ;  /* 0x00001804ff007984 */ /* 0x000ea40008000800 */
[----:B--2---:R-:W-:-:S04]  /*3740*/  LOP3.LUT R0, R0, UR5, RZ, 0xc0, !PT ;  /* 0x0000000500007c12 */ /* 0x004fc8000f8ec0ff */
[----:B------:R-:W-:-:S13]  /*3750*/  ISETP.NE.AND P0, PT, R0, UR5, PT ;  /* 0x0000000500007c0c */ /* 0x000fda000bf05270 */
[----:B------:R-:W-:Y:S05]  /*3760*/  @P0 BRA `(.L_x_66) ;  /* 0x00000000003c0947 */ /* 0x000fea0003800000 */
[----:B------:R-:W2:Y:S01]  /*3770*/  S2R R2, SR_LANEID ;  /* 0x0000000000027919 */ /* 0x000ea20000000000 */
[----:B------:R-:W-:Y:S01]  /*3780*/  ULOP3.LUT UR8, URZ, UR8, URZ, 0x33, !UPT ;  /* 0x00000008ff087292 */ /* 0x000fe2000f8e33ff */
[----:B------:R-:W-:Y:S01]  /*3790*/  LOP3.LUT R4, RZ, UR5, RZ, 0x33, !PT ;  /* 0x00000005ff047c12 */ /* 0x000fe2000f8e33ff */
[----:B------:R-:W-:Y:S02]  /*37a0*/  VOTEU.ANY UR7, UPT, PT ;  /* 0x0000000000077886 */ /* 0x000fe400038e0100 */
[----:B------:R-:W-:Y:S01]  /*37b0*/  UFLO.U32 UR7, UR7 ;  /* 0x00000007000772bd */ /* 0x000fe200080e0000 */
[----:B------:R-:W3:Y:S01]  /*37c0*/  REDUX UR5, R4 ;  /* 0x00000000040573c4 */ /* 0x000ee20000000000 */
[----:B------:R-:W-:-:S06]  /*37d0*/  IMAD.U32 R0, RZ, RZ, UR8 ;  /* 0x00000008ff007e24 */ /* 0x000fcc000f8e00ff */
[----:B------:R1:W-:Y:S01]  /*37e0*/  UTCATOMSWS.AND URZ, UR8 ;  /* 0x0000000800ff79e3 */ /* 0x0003e20008000000 */
[----:B------:R-:W4:Y:S01]  /*37f0*/  REDUX UR6, R0 ;  /* 0x00000000000673c4 */ /* 0x000f220000000000 */
[----:B--2---:R-:W-:Y:S01]  /*3800*/  ISETP.EQ.U32.AND P0, PT, R2, UR7, PT ;  /* 0x0000000702007c0c */ /* 0x004fe2000bf02070 */
[----:B---3--:R-:W-:Y:S01]  /*3810*/  IMAD.U32 R2, RZ, RZ, UR5 ;  /* 0x00000005ff027e24 */ /* 0x008fe2000f8e00ff */
[----:B----4-:R-:W-:-:S11]  /*3820*/  MOV R3, UR6 ;  /* 0x0000000600037c02 */ /* 0x010fd60008000f00 */
[----:B------:R1:W-:Y:S04]  /*3830*/  @P0 ATOMS.AND RZ, [UR4+0x14], R3 ;  /* 0x00001403ffff098c */ /* 0x0003e8000a800004 */
[----:B------:R1:W-:Y:S01]  /*3840*/  @P0 ATOMS.AND RZ, [UR4+0x18], R2 ;  /* 0x00001802ffff098c */ /* 0x0003e2000a800004 */
[----:B------:R-:W-:Y:S05]  /*3850*/  BRA `(.L_x_67) ;  /* 0x0000000000147947 */ /* 0x000fea0003800000 */
.L_x_66:
[----:B------:R-:W-:Y:S02]  /*3860*/  MOV R2, 0x3880 ;  /* 0x0000388000027802 */ /* 0x000fe40000000f00 */
[----:B-1--45:R-:W-:Y:S05]  /*3870*/  CALL.REL.NOINC `($__internal_0_$__cuda_sm10x_tcgen05_guardrail_trap_col_being_dealloced_not_returned_by_alloc) ;  /* 0x00000084003c7944 */ /* 0x032fea0003c00000 */
[----:B------:R-:W-:Y:S05]  /*3880*/  BRA `(.L_x_67) ;  /* 0x0000000000087947 */ /* 0x000fea0003800000 */
.L_x_65:
[----:B------:R-:W-:Y:S02]  /*3890*/  MOV R2, 0x38b0 ;  /* 0x000038b000027802 */ /* 0x000fe40000000f00 */
[----:B-1--45:R-:W-:Y:S05]  /*38a0*/  CALL.REL.NOINC `($__internal_2_$__cuda_sm10x_tcgen05_guardrail_trap_unallocated_columns_being_dealloced) ;  /* 0x0000008400487944 */ /* 0x032fea0003c00000 */
.L_x_67:
[----:B------:R-:W-:Y:S01]  /*38b0*/  NOP ;  /* 0x0000000000007918 */ /* 0x000fe20000000000 */
[----:B-1----:R-:W-:Y:S05]  /*38c0*/  EXIT ;  /* 0x000000000000794d */ /* 0x002fea0003800000 */
.L_x_51:
[----:B------:R-:W-:-:S09]  /*38d0*/  UISETP.NE.OR UP2, UPT, UR8, 0x3, !UP2 ;  /* 0x000000030800788c */ /* 0x000fd2000d745670 */
[----:B------:R-:W-:Y:S05]  /*38e0*/  BRA.U UP2, `(.L_x_68) ;  /* 0x0000001102147547 */ /* 0x000fea000b800000 */
[----:B------:R-:W1:Y:S01]  /*38f0*/  LDC R0, c[0x0][0xb30] ;  /* 0x0002cc00ff007b82 */ /* 0x000e620000000800 */
[----:B------:R-:W2:Y:S01]  /*3900*/  LDCU.64 UR8, c[0x0][0x888] ;  /* 0x00011100ff0877ac */ /* 0x000ea20008000a00 */
[----:B------:R-:W-:Y:S02]  /*3910*/  HFMA2 R29, -RZ, RZ, 0, 0 ;  /* 0x00000000ff1d7431 */ /* 0x000fe400000001ff */
[----:B------:R-:W-:Y:S01]  /*3920*/  IMAD.MOV.U32 R31, RZ, RZ, 0x1 ;  /* 0x00000001ff1f7424 */ /* 0x000fe200078e00ff */
[----:B------:R-:W-:Y:S01]  /*3930*/  MOV R23, 0x2000 ;  /* 0x0000200000177802 */ /* 0x000fe20000000f00 */
[----:B------:R-:W4:Y:S01]  /*3940*/  LDCU.64 UR4, c[0x0][0x890] ;  /* 0x00011200ff0477ac */ /* 0x000f220008000a00 */
[----:B------:R-:W-:Y:S01]  /*3950*/  IMAD.MOV.U32 R30, RZ, RZ, RZ ;  /* 0x000000ffff1e7224 */ /* 0x000fe200078e00ff */
[----:B------:R-:W3:Y:S01]  /*3960*/  LDC R19, c[0x0][0x370] ;  /* 0x0000dc00ff137b82 */ /* 0x000ee20000000800 */
[----:B------:R-:W-:Y:S01]  /*3970*/  UMOV UR7, 0x400 ;  /* 0x0000040000077882 */ /* 0x000fe20000000000 */
[----:B------:R-:W-:-:S02]  /*3980*/  UPLOP3.LUT UP1, UPT, UPT, UPT, UPT, 0x40, 0x4 ;  /* 0x000000000004789c */ /* 0x000fc40003f2e870 */
[----:B------:R-:W-:-:S04]  /*3990*/  ULEA UR7, UR37, UR7, 0x18 ;  /* 0x0000000725077291 */ /* 0x000fc8000f8ec0ff */
[----:B------:R-:W3:Y:S01]  /*39a0*/  LDC R2, c[0x0][0xb0c] ;  /* 0x0002c300ff027b82 */ /* 0x000ee20000000800 */
[----:B------:R-:W-:Y:S02]  /*39b0*/  UIADD3 UR13, UPT, UPT, UR7, 0x88, URZ ;  /* 0x00000088070d7890 */ /* 0x000fe4000fffe0ff */
[----:B--2---:R-:W-:Y:S02]  /*39c0*/  UISETP.NE.U32.AND UP2, UPT, UR8, URZ, UPT ;  /* 0x000000ff0800728c */ /* 0x004fe4000bf45070 */
[----:B------:R-:W-:Y:S02]  /*39d0*/  UIADD3 UR33, UPT, UPT, UR7, 0x70, URZ ;  /* 0x0000007007217890 */ /* 0x000fe4000fffe0ff */
[----:B----4-:R-:W-:Y:S01]  /*39e0*/  UISETP.NE.U32.AND UP3, UPT, UR4, URZ, UPT ;  /* 0x000000ff0400728c */ /* 0x010fe2000bf65070 */
[----:B------:R-:W2:Y:S01]  /*39f0*/  LDC R18, c[0x0][0xb20] ;  /* 0x0002c800ff127b82 */ /* 0x000ea20000000800 */
[----:B-1----:R-:W-:Y:S01]  /*3a00*/  ISETP.NE.AND P1, PT, R0, 0x1, PT ;  /* 0x000000010000780c */ /* 0x002fe20003f25270 */
[----:B------:R-:W-:-:S02]  /*3a10*/  UISETP.NE.AND.EX UP2, UPT, UR9, URZ, UPT, UP2 ;  /* 0x000000ff0900728c */ /* 0x000fc4000bf45320 */
[----:B------:R-:W-:Y:S02]  /*3a20*/  UIADD3 UR25, UPT, UPT, UR7, 0x78, URZ ;  /* 0x0000007807197890 */ /* 0x000fe4000fffe0ff */
[----:B------:R-:W-:Y:S02]  /*3a30*/  UIADD3 UR17, UPT, UPT, UR7, 0x80, URZ ;  /* 0x0000008007117890 */ /* 0x000fe4000fffe0ff */
[----:B------:R-:W1:Y:S01]  /*3a40*/  LDC.64 R32, c[0x0][0x348] ;  /* 0x0000d200ff207b82 */ /* 0x000e620000000a00 */
[----:B------:R-:W-:Y:S02]  /*3a50*/  UPRMT UR13, UR37, 0x654, UR13 ;  /* 0x00000654250d7896 */ /* 0x000fe4000800000d */
[----:B------:R-:W-:-:S05]  /*3a60*/  UISETP.NE.AND.EX UP3, UPT, UR5, URZ, UPT, UP3 ;  /* 0x000000ff0500728c */ /* 0x000fca000bf65330 */
[----:B------:R-:W4:Y:S08]  /*3a70*/  LDC.64 R16, c[0x0][0xb10] ;  /* 0x0002c400ff107b82 */ /* 0x000f300000000a00 */
[----:B------:R-:W1:Y:S08]  /*3a80*/  LDC.64 R6, c[0x0][0xb18] ;  /* 0x0002c600ff067b82 */ /* 0x000e700000000a00 */
[----:B------:R-:W1:Y:S08]  /*3a90*/  LDC.64 R4, c[0x0][0xb28] ;  /* 0x0002ca00ff047b82 */ /* 0x000e700000000a00 */
[----:B--23--:R-:W1:Y:S02]  /*3aa0*/  LDC R22, c[0x0][0x374] ;  /* 0x0000dd00ff167b82 */ /* 0x00ce640000000800 */
.L_x_79:
[C---:B------:R-:W-:Y:S02]  /*3ab0*/  LEA R0, R30.reuse, UR7, 0x3 ;  /* 0x000000071e007c11 */ /* 0x040fe4000f8e18ff */
[----:B------:R-:W-:Y:S02]  /*3ac0*/  SHF.L.U32 R3, R29, 0x1f, RZ ;  /* 0x0000001f1d037819 */ /* 0x000fe400000006ff */
[----:B------:R-:W-:Y:S02]  /*3ad0*/  LEA R24, R30, UR7, 0x4 ;  /* 0x000000071e187c11 */ /* 0x000fe4000f8e20ff */
[----:B--2---:R-:W2:Y:S02]  /*3ae0*/  SYNCS.PHASECHK.TRANS64.TRYWAIT P0, [R0+URZ+0xc0], R3 ;  /* 0x0000c003000075a7 */ /* 0x004ea400080011ff */
[----:B--2---:R-:W-:Y:S05]  /*3af0*/  @!P0 BRA `(.L_x_69) ;  /* 0x0000007c00508947 */ /* 0x004fea0003800000 */
.L_x_155:
[----:B------:R-:W-:Y:S01]  /*3b00*/  ISETP.GE.AND P0, PT, R72, 0x1, PT ;  /* 0x000000014800780c */ /* 0x000fe20003f06270 */
[----:B------:R-:W3:Y:S01]  /*3b10*/  LDS.128 R24, [R24+0x130] ;  /* 0x0001300018187984 */ /* 0x000ee20000000c00 */
[----:B--2---:R-:W-:Y:S01]  /*3b20*/  VIADD R0, R0, 0xd0 ;  /* 0x000000d000007836 */ /* 0x004fe20000000000 */
[----:B------:R-:W-:Y:S01]  /*3b30*/  @!PT LDS RZ, [RZ] ;  /* 0x00000000fffff984 */ /* 0x000fe20000000800 */
[----:B------:R-:W-:Y:S01]  /*3b40*/  @!PT LDS RZ, [RZ] ;  /* 0x00000000fffff984 */ /* 0x000fe20000000800 */
[----:B------:R-:W-:Y:S01]  /*3b50*/  @!PT LDS RZ, [RZ] ;  /* 0x00000000fffff984 */ /* 0x000fe20000000800 */
[----:B------:R-:W-:Y:S01]  /*3b60*/  @!PT LDS RZ, [RZ] ;  /* 0x00000000fffff984 */ /* 0x000fe20000000800 */
[----:B------:R2:W-:Y:S06]  /*3b70*/  MEMBAR.ALL.CTA ;  /* 0x0000000000007992 */ /* 0x0005ec0000008000 */
[----:B--2---:R-:W2:Y:S01]  /*3b80*/  FENCE.VIEW.ASYNC.S ;  /* 0x00000000000073c6 */ /* 0x004ea20000000000 */
[----:B------:R-:W-:Y:S04]  /*3b90*/  PRMT R0, RZ, 0x654, R0 ;  /* 0x00000654ff007816 */ /* 0x000fe80000000000 */
[----:B--2---:R2:W-:Y:S01]  /*3ba0*/  SYNCS.ARRIVE.TRANS64.RED.A1T0 RZ, [R0+URZ], RZ ;  /* 0x000000ff00ff79a7 */ /* 0x0045e200081004ff */
[----:B---3--:R-:W-:Y:S11]  /*3bb0*/  LOP3.LUT P3, RZ, R26, 0x1, RZ, 0xc0, !PT ;  /* 0x000000011aff7812 */ /* 0x008ff6000786c0ff */
[----:B------:R-:W-:Y:S02]  /*3bc0*/  @!UPT UIADD3 URZ, UPT, UPT, URZ, URZ, URZ ;  /* 0x000000fffffff290 */ /* 0x000fe4000fffe0ff */
[----:B------:R-:W-:Y:S02]  /*3bd0*/  @P3 MOV R13, R24 ;  /* 0x00000018000d3202 */ /* 0x000fe40000000f00 */
[----:B------:R-:W-:Y:S01]  /*3be0*/  @P3 LOP3.LUT R8, R25, 0xffff, RZ, 0xc0, !PT ;  /* 0x0000ffff19083812 */ /* 0x000fe200078ec0ff */
[----:B--2---:R-:W-:Y:S06]  /*3bf0*/  @!P0 BRA `(.L_x_70) ;  /* 0x0000000000a48947 */ /* 0x004fec0003800000 */
[----:B-1----:R-:W-:Y:S01]  /*3c00*/  IMAD.HI.U32 R35, R22, R7, RZ ;  /* 0x0000000716237227 */ /* 0x002fe200078e00ff */
[----:B------:R-:W-:Y:S02]  /*3c10*/  ISETP.NE.AND P0, PT, R6, 0x1, PT ;  /* 0x000000010600780c */ /* 0x000fe40003f05270 */
[----:B------:R-:W-:Y:S01]  /*3c20*/  ISETP.NE.AND P2, PT, R72, 0x1, PT ;  /* 0x000000014800780c */ /* 0x000fe20003f45270 */
[----:B----4-:R-:W-:Y:S01]  /*3c30*/  IMAD.HI.U32 R34, R19, R16, RZ ;  /* 0x0000001013227227 */ /* 0x010fe200078e00ff */
[----:B------:R-:W-:Y:S02]  /*3c40*/  SHF.R.U32.HI R35, RZ, R18, R35 ;  /* 0x00000012ff237219 */ /* 0x000fe40000011623 */
[----:B------:R-:W-:Y:S01]  /*3c50*/  ISETP.NE.AND P4, PT, R2, 0x1, PT ;  /* 0x000000010200780c */ /* 0x000fe20003f85270 */
[----:B------:R-:W-:Y:S01]  /*3c60*/  IMAD.HI.U32 R36, R13, R16, RZ ;  /* 0x000000100d247227 */ /* 0x000fe200078e00ff */
[----:B------:R-:W-:Y:S02]  /*3c70*/  SHF.R.U32.HI R34, RZ, R17, R34 ;  /* 0x00000011ff227219 */ /* 0x000fe40000011622 */
[----:B------:R-:W-:Y:S01]  /*3c80*/  SEL R3, R22, R35, !P0 ;  /* 0x0000002316037207 */ /* 0x000fe20004000000 */
[C---:B------:R-:W-:Y:S01]  /*3c90*/  IMAD.HI.U32 R35, R8.reuse, R7, RZ ;  /* 0x0000000708237227 */ /* 0x040fe200078e00ff */
[----:B------:R-:W-:Y:S02]  /*3ca0*/  SEL R11, R19, R34, !P4 ;  /* 0x00000022130b7207 */ /* 0x000fe40006000000 */
[----:B------:R-:W-:Y:S01]  /*3cb0*/  SHF.R.U32.HI R36, RZ, R17, R36 ;  /* 0x00000011ff247219 */ /* 0x000fe20000011624 */
[----:B------:R-:W-:Y:S01]  /*3cc0*/  IMAD.HI.U32 R38, R3, R4, RZ ;  /* 0x0000000403267227 */ /* 0x000fe200078e00ff */
[----:B------:R-:W-:Y:S03]  /*3cd0*/  SHF.R.U32.HI R35, RZ, R18, R35 ;  /* 0x00000012ff237219 */ /* 0x000fe60000011623 */
[----:B------:R-:W-:Y:S01]  /*3ce0*/  IMAD.HI.U32 R34, R11, R4, RZ ;  /* 0x000000040b227227 */ /* 0x000fe200078e00ff */
[----:B------:R-:W-:Y:S02]  /*3cf0*/  @P2 SHF.R.U32.HI R3, RZ, R5, R38 ;  /* 0x00000005ff032219 */ /* 0x000fe40000011626 */
[----:B------:R-:W-:Y:S02]  /*3d00*/  SEL R9, R8, R35, !P0 ;  /* 0x0000002308097207 */ /* 0x000fe40004000000 */
[----:B------:R-:W-:Y:S01]  /*3d10*/  @P2 SHF.R.U32.HI R11, RZ, R5, R34 ;  /* 0x00000005ff0b2219 */ /* 0x000fe20000011622 */
[C---:B------:R-:W-:Y:S01]  /*3d20*/  IMAD R10, R72.reuse, R3, RZ ;  /* 0x00000003480a7224 */ /* 0x040fe200078e02ff */
[----:B------:R-:W-:Y:S01]  /*3d30*/  SEL R3, R13, R36, !P4 ;  /* 0x000000240d037207 */ /* 0x000fe20006000000 */
[C---:B------:R-:W-:Y:S03]  /*3d40*/  IMAD.HI.U32 R14, R9.reuse, R4, RZ ;  /* 0x00000004090e7227 */ /* 0x040fe600078e00ff */
[----:B------:R-:W-:Y:S01]  /*3d50*/  ISETP.GE.AND P0, PT, R9, R10, PT ;  /* 0x0000000a0900720c */ /* 0x000fe20003f06270 */
[C---:B------:R-:W-:Y:S01]  /*3d60*/  IMAD R12, R72.reuse, R11, RZ ;  /* 0x0000000b480c7224 */ /* 0x040fe200078e02ff */
[-C--:B------:R-:W-:Y:S04]  /*3d70*/  SHF.R.U32.HI R14, RZ, R5.reuse, R14 ;  /* 0x00000005ff0e7219 */ /* 0x080fe8000001160e */
[----:B------:R-:W-:Y:S02]  /*3d80*/  ISETP.GE.OR P0, PT, R3, R12, P0 ;  /* 0x0000000c0300720c */ /* 0x000fe40000706670 */
[----:B------:R-:W-:Y:S05]  /*3d90*/  SEL R15, R9, R14, !P2 ;  /* 0x0000000e090f7207 */ /* 0x000fea0005000000 */
[----:B------:R-:W-:Y:S04]  /*3da0*/  IMAD.MOV R14, RZ, RZ, -R15 ;  /* 0x000000ffff0e7224 */ /* 0x000fe800078e0a0f */
[----:B------:R-:W-:Y:S02]  /*3db0*/  IMAD R14, R72, R14, R9 ;  /* 0x0000000e480e7224 */ /* 0x000fe400078e0209 */
[C---:B------:R-:W-:Y:S05]  /*3dc0*/  @!P0 IMAD.HI.U32 R10, R3.reuse, R4, RZ ;  /* 0x00000004030a8227 */ /* 0x040fea00078e00ff */
[----:B------:R-:W-:Y:S04]  /*3dd0*/  @!P0 SHF.R.U32.HI R10, RZ, R5, R10 ;  /* 0x00000005ff0a8219 */ /* 0x000fe8000001160a */
[----:B------:R-:W-:Y:S01]  /*3de0*/  @!P0 SEL R0, R3, R10, !P2 ;  /* 0x0000000a03008207 */ /* 0x000fe20005000000 */
[----:B------:R-:W-:Y:S03]  /*3df0*/  IMAD.MOV R10, RZ, RZ, -R3 ;  /* 0x000000ffff0a7224 */ /* 0x000fe600078e0a03 */
[----:B------:R-:W-:Y:S01]  /*3e00*/  @!P0 IADD3 R15, PT, PT, R15, -R0, RZ ;  /* 0x800000000f0f8210 */ /* 0x000fe20007ffe0ff */
[----:B------:R-:W-:Y:S01]  /*3e10*/  @!P0 IMAD R0, R11, R14, R0 ;  /* 0x0000000e0b008224 */ /* 0x000fe200078e0200 */
[----:B------:R-:W-:Y:S01]  /*3e20*/  IADD3 R11, PT, PT, -R9, RZ, RZ ;  /* 0x000000ff090b7210 */ /* 0x000fe20007ffe1ff */
[----:B------:R-:W-:Y:S02]  /*3e30*/  IMAD R13, R2, R10, R13 ;  /* 0x0000000a020d7224 */ /* 0x000fe400078e020d */
[----:B------:R-:W-:Y:S02]  /*3e40*/  @!P0 IMAD R9, R15, R72, R3 ;  /* 0x000000480f098224 */ /* 0x000fe400078e0203 */
[----:B------:R-:W-:Y:S02]  /*3e50*/  @!P0 IMAD.MOV.U32 R3, RZ, RZ, R0 ;  /* 0x000000ffff038224 */ /* 0x000fe400078e0000 */
[----:B------:R-:W-:Y:S02]  /*3e60*/  IMAD R8, R6, R11, R8 ;  /* 0x0000000b06087224 */ /* 0x000fe400078e0208 */
[----:B------:R-:W-:Y:S02]  /*3e70*/  IMAD R13, R3, R2, R13 ;  /* 0x00000002030d7224 */ /* 0x000fe400078e020d */
[----:B------:R-:W-:Y:S02]  /*3e80*/  IMAD R8, R9, R6, R8 ;  /* 0x0000000609087224 */ /* 0x000fe400078e0208 */
.L_x_70:
[----:B------:R-:W-:Y:S05]  /*3e90*/  BRA.U UP1, `(.L_x_71) ;  /* 0x0000000101107547 */ /* 0x000fea000b800000 */
[----:B------:R-:W-:Y:S04]  /*3ea0*/  MOV R0, UR6 ;  /* 0x0000000600007c02 */ /* 0x000fe80008000f00 */
[----:B------:R-:W-:Y:S04]  /*3eb0*/  SHF.L.U32 R3, R0, 0x1f, RZ ;  /* 0x0000001f00037819 */ /* 0x000fe800000006ff */
[----:B------:R-:W2:Y:S02]  /*3ec0*/  SYNCS.PHASECHK.TRANS64.TRYWAIT P0, [UR7+0xb8], R3 ;  /* 0x0000b803ff0075a7 */ /* 0x000ea40008001107 */
[----:B--2---:R-:W-:Y:S05]  /*3ed0*/  @!P0 BRA `(.L_x_72) ;  /* 0x00000078006c8947 */ /* 0x004fea0003800000 */
.L_x_71:
[----:B------:R-:W-:Y:S02]  /*3ee0*/  R2UR UR35, R21 ;  /* 0x00000000152372ca */ /* 0x000fe400000e0000 */
[----:B------:R-:W-:Y:S02]  /*3ef0*/  R2UR UR34, R20 ;  /* 0x00000000142272ca */ /* 0x000fe400000e0000 */
[----:B------:R-:W-:Y:S02]  /*3f00*/  ISETP.NE.U32.AND P2, PT, RZ, UR4, PT ;  /* 0x00000004ff007c0c */ /* 0x000fe4000bf45070 */
[----:B------:R-:W-:Y:S02]  /*3f10*/  SHF.L.U32 R12, R31, 0x1f, RZ ;  /* 0x0000001f1f0c7819 */ /* 0x000fe400000006ff */
[----:B------:R-:W-:Y:S05]  /*3f20*/  ISETP.NE.AND.EX P2, PT, RZ, UR5, PT, P2 ;  /* 0x00000005ff007c0c */ /* 0x000fea000bf45320 */
[----:B------:R-:W-:Y:S02]  /*3f30*/  USHF.L.U32 UR35, UR35, 0x7, URZ ;  /* 0x0000000723237899 */ /* 0x000fe400080006ff */
[----:B------:R-:W-:Y:S01]  /*3f40*/  USHF.L.U32 UR34, UR34, 0x8, URZ ;  /* 0x0000000822227899 */ /* 0x000fe200080006ff */
[----:B------:R-:W-:Y:S11]  /*3f50*/  BRA.U !UP3, `(.L_x_73) ;  /* 0x000000010b347547 */ /* 0x000ff6000b800000 */
[----:B------:R-:W-:Y:S01]  /*3f60*/  UPLOP3.LUT UP0, UPT, UPT, UPT, UP2, 0x80, 0x8 ;  /* 0x000000000008789c */ /* 0x000fe20003f0f020 */
[----:B--2---:R-:W-:Y:S02]  /*3f70*/  HFMA2 R0, -RZ, RZ, 0, 5.9604644775390625e-08 ;  /* 0x00000001ff007431 */ /* 0x004fe400000001ff */
[----:B------:R-:W-:Y:S03]  /*3f80*/  IMAD.MOV.U32 R151, RZ, RZ, 0x1 ;  /* 0x00000001ff977424 */ /* 0x000fe600078e00ff */
[----:B------:R-:W-:Y:S05]  /*3f90*/  PLOP3.LUT P0, PT, PT, PT, UP0, 0x80, 0x8 ;  /* 0x000000000008781c */ /* 0x000fea0003f0f008 */
[----:B------:R-:W2:Y:S01]  /*3fa0*/  @UP0 LDCU.64 UR10, c[0x0][0x888] ;  /* 0x00011100ff0a07ac */ /* 0x000ea20008000a00 */
[----:B------:R-:W-:Y:S07]  /*3fb0*/  @UP0 UIMAD UR8, UR36, UR4, URZ ;  /* 0x00000004240802a4 */ /* 0x000fee000f8e02ff */
[----:B------:R-:W-:Y:S01]  /*3fc0*/  @!P0 PRMT R151, R0, 0x7610, R151 ;  /* 0x0000761000978816 */ /* 0x000fe20000000097 */
[----:B--2---:R-:W-:Y:S03]  /*3fd0*/  @UP0 UIMAD.WIDE UR10, UR8, 0x4, UR10 ;  /* 0x00000004080a08a5 */ /* 0x004fe6000f8e020a */
[----:B------:R-:W2:Y:S03]  /*3fe0*/  @!UP0 LDCU UR8, c[0x0][0x880] ;  /* 0x00011000ff0887ac */ /* 0x000ea60008000800 */
[----:B------:R-:W-:Y:S01]  /*3ff0*/  IMAD.U32 R10, RZ, RZ, UR10 ;  /* 0x0000000aff0a7e24 */ /* 0x000fe2000f8e00ff */
[----:B------:R-:W-:Y:S05]  /*4000*/  MOV R11, UR11 ;  /* 0x0000000b000b7c02 */ /* 0x000fea0008000f00 */
[----:B-----5:R3:W5:Y:S02]  /*4010*/  @P0 LDG.E R82, desc[UR46][R10.64] ;  /* 0x0000002e0a520981 */ /* 0x020764000c1e1900 */
[----:B--23--:R-:W-:Y:S07]  /*4020*/  @!P0 IMAD.U32 R82, RZ, RZ, UR8 ;  /* 0x00000008ff528e24 */ /* 0x00cfee000f8e00ff */
.L_x_73:
[----:B-----5:R-:W-:Y:S01]  /*4030*/  @!P2 ISETP.EQ.AND P0, PT, R82, RZ, PT ;  /* 0x000000ff5200a20c */ /* 0x020fe20003f02270 */
[----:B------:R-:W-:Y:S01]  /*4040*/  @!UPT UIADD3 URZ, UPT, UPT, URZ, URZ, URZ ;  /* 0x000000fffffff290 */ /* 0x000fe2000fffe0ff */
[----:B------:R-:W-:Y:S11]  /*4050*/  @!P2 BRA `(.L_x_74) ;  /* 0x000000000014a947 */ /* 0x000ff60003800000 */
[----:B------:R-:W-:Y:S02]  /*4060*/  LOP3.LUT P2, RZ, R151, 0xff, RZ, 0xc0, !PT ;  /* 0x000000ff97ff7812 */ /* 0x000fe4000784c0ff */
[----:B------:R-:W-:Y:S04]  /*4070*/  PLOP3.LUT P0, PT, PT, PT, UP0, 0x80, 0x8 ;  /* 0x000000000008781c */ /* 0x000fe80003f0f008 */
[----:B------:R-:W-:Y:S07]  /*4080*/  PLOP3.LUT P0, PT, P0, PT, PT, 0x8, 0x80 ;  /* 0x000000000080781c */ /* 0x000fee000070e170 */
[----:B------:R-:W-:Y:S11]  /*4090*/  @P2 ISETP.EQ.AND P0, PT, R82, RZ, PT ;  /* 0x000000ff5200220c */ /* 0x000ff60003f02270 */
[----:B------:R-:W-:Y:S02]  /*40a0*/  @!UPT UIADD3 URZ, UPT, UPT, URZ, URZ, URZ ;  /* 0x000000fffffff290 */ /* 0x000fe4000fffe0ff */
.L_x_74:
[----:B------:R-:W3:Y:S01]  /*40b0*/  SYNCS.PHASECHK.TRANS64.TRYWAIT P2, [UR7+0x90], R12 ;  /* 0x0000900cff0075a7 */ /* 0x000ee20008041107 */
[----:B------:R-:W-:Y:S04]  /*40c0*/  ELECT P4, URZ, PT ;  /* 0x0000000000ff782f */ /* 0x000fe80003880000 */
[----:B------:R-:W-:Y:S11]  /*40d0*/  PLOP3.LUT P4, PT, P0, P4, PT, 0xf2, 0x2f ;  /* 0x00000000002f781c */ /* 0x000ff60000789e72 */
[----:B------:R-:W-:Y:S02]  /*40e0*/  @!UPT UIADD3 URZ, UPT, UPT, URZ, URZ, URZ ;  /* 0x000000fffffff290 */ /* 0x000fe4000fffe0ff */
[----:B-1----:R-:W-:Y:S05]  /*40f0*/  @!P4 IADD3 R9, P0, PT, R32, 0x580, RZ ;  /* 0x000005802009c810 */ /* 0x002fea0007f1e0ff */
[----:B--2---:R-:W-:Y:S01]  /*4100*/  @!P4 IMAD.X R0, RZ, RZ, R33, P0 ;  /* 0x000000ffff00c224 */ /* 0x004fe200000e0621 */
[----:B---3--:R-:W-:Y:S07]  /*4110*/  @!P2 BRA `(.L_x_75) ;  /* 0x0000007400f4a947 */ /* 0x008fee0003800000 */
.L_x_158:
[----:B------:R-:W-:Y:S01]  /*4120*/  @!P4 R2UR UR8, R0 ;  /* 0x000000000008c2ca */ /* 0x000fe200000e0000 */
[----:B------:R-:W-:Y:S01]  /*4130*/  VOTEU.ALL UP1, P4 ;  /* 0x0000000000ff7886 */ /* 0x000fe20002020000 */
[----:B------:R-:W-:Y:S01]  /*4140*/  @!P4 R2UR UR9, R9 ;  /* 0x000000000909c2ca */ /* 0x000fe200000e0000 */
[----:B------:R-:W-:Y:S01]  /*4150*/  @!P4 IMAD.MOV.U32 R0, RZ, RZ, 0x2000 ;  /* 0x00002000ff00c424 */ /* 0x000fe200078e00ff */
[----:B------:R-:W-:Y:S01]  /*4160*/  UMOV UR10, 0x0 ;  /* 0x00000000000a7882 */ /* 0x000fe20000000000 */
[----:B------:R-:W-:Y:S01]  /*4170*/  UMOV UR11, 0x10000000 ;  /* 0x10000000000b7882 */ /* 0x000fe20000000000 */
[----:B------:R-:W-:Y:S01]  /*4180*/  @!UP1 UIADD3 UR32, UPT, UPT, UR7, 0x200, URZ ;  /* 0x0000020007209890 */ /* 0x000fe2000fffe0ff */
[----:B------:R-:W-:Y:S01]  /*4190*/  @!P4 IADD3 R9, P0, PT, R32, 0x580, RZ ;  /* 0x000005802009c810 */ /* 0x000fe20007f1e0ff */
[----:B------:R-:W-:Y:S05]  /*41a0*/  VOTEU.ALL UP1, P4 ;  /* 0x0000000000ff7886 */ /* 0x000fea0002020000 */
[----:B------:R-:W-:Y:S01]  /*41b0*/  IMAD.U32 R11, RZ, RZ, UR8 ;  /* 0x00000008ff0b7e24 */ /* 0x000fe2000f8e00ff */
[----:B------:R-:W-:Y:S01]  /*41c0*/  UPRMT UR8, UR37, 0x654, UR33 ;  /* 0x0000065425087896 */ /* 0x000fe20008000021 */
[----:B------:R-:W-:Y:S03]  /*41d0*/  IMAD.U32 R10, RZ, RZ, UR9 ;  /* 0x00000009ff0a7e24 */ /* 0x000fe6000f8e00ff */
[----:B------:R-:W-:Y:S02]  /*41e0*/  @!P4 R2UR UR15, R11 ;  /* 0x000000000b0fc2ca */ /* 0x000fe400000e0000 */
[----:B------:R-:W-:Y:S11]  /*41f0*/  @!P4 R2UR UR14, R10 ;  /* 0x000000000a0ec2ca */ /* 0x000ff600000e0000 */
[----:B------:R-:W-:Y:S02]  /*4200*/  @!UPT UIADD3 URZ, UPT, UPT, URZ, URZ, URZ ;  /* 0x000000fffffff290 */ /* 0x000fe4000fffe0ff */
[----:B------:R2:W-:Y:S01]  /*4210*/  @!UP1 UTMALDG.3D [UR32], [UR14], desc[UR10] ;  /* 0x00000a200e0095b4 */ /* 0x0005e20008011000 */
[----:B------:R3:W-:Y:S01]  /*4220*/  @!P4 SYNCS.ARRIVE.TRANS64.RED.A0TR RZ, [UR7+0x70], R0 ;  /* 0x00007000ffffc9a7 */ /* 0x0007e20008300407 */
[----:B------:R-:W-:Y:S01]  /*4230*/  SYNCS.ARRIVE.TRANS64.RED.A1T0 RZ, [UR8], RZ ;  /* 0x000000ffffff79a7 */ /* 0x000fe20008100408 */
[----:B---3--:R-:W-:Y:S01]  /*4240*/  @!P4 IMAD.X R0, RZ, RZ, R33, P0 ;  /* 0x000000ffff00c224 */ /* 0x008fe200000e0621 */
[----:B------:R-:W3:Y:S02]  /*4250*/  SYNCS.PHASECHK.TRANS64.TRYWAIT P2, [UR7+0x98], R12 ;  /* 0x0000980cff0075a7 */ /* 0x000ee40008041107 */
[----:B--23--:R-:W-:Y:S05]  /*4260*/  @!P2 BRA `(.L_x_76) ;  /* 0x0000007400b8a947 */ /* 0x00cfea0003800000 */
.L_x_160:
        /* <DEDUP_REMOVED lines=8> */
[----:B------:R-:W-:Y:S01]  /*42f0*/  @!UP1 UIADD3 UR24, UPT, UPT, UR7, 0x2200, URZ ;  /* 0x0000220007189890 */ /* 0x000fe2000fffe0ff */
[----:B------:R-:W-:Y:S01]  /*4300*/  VOTEU.ALL UP1, P4 ;  /* 0x0000000000ff7886 */ /* 0x000fe20002020000 */
[----:B------:R-:W-:Y:S01]  /*4310*/  UMOV UR27, UR35 ;  /* 0x00000023001b7c82 */ /* 0x000fe20008000000 */
[----:B------:R-:W-:Y:S02]  /*4320*/  UMOV UR28, UR36 ;  /* 0x00000024001c7c82 */ /* 0x000fe40008000000 */
[----:B------:R-:W-:Y:S01]  /*4330*/  IMAD.U32 R11, RZ, RZ, UR8 ;  /* 0x00000008ff0b7e24 */ /* 0x000fe2000f8e00ff */
[----:B------:R-:W-:Y:S01]  /*4340*/  UPRMT UR8, UR37, 0x654, UR25 ;  /* 0x0000065425087896 */ /* 0x000fe20008000019 */
[----:B------:R-:W-:Y:S02]  /*4350*/  IMAD.U32 R10, RZ, RZ, UR9 ;  /* 0x00000009ff0a7e24 */ /* 0x000fe4000f8e00ff */
[----:B------:R-:W-:Y:S01]  /*4360*/  @!P4 IMAD.X R20, RZ, RZ, R33, P0 ;  /* 0x000000ffff14c224 */ /* 0x000fe200000e0621 */
[----:B------:R-:W-:Y:S02]  /*4370*/  @!P4 R2UR UR15, R11 ;  /* 0x000000000b0fc2ca */ /* 0x000fe400000e0000 */
[----:B------:R-:W-:Y:S11]  /*4380*/  @!P4 R2UR UR14, R10 ;  /* 0x000000000a0ec2ca */ /* 0x000ff600000e0000 */
[----:B------:R-:W-:Y:S02]  /*4390*/  @!UPT UIADD3 URZ, UPT, UPT, URZ, URZ, URZ ;  /* 0x000000fffffff290 */ /* 0x000fe4000fffe0ff */
[----:B------:R2:W-:Y:S01]  /*43a0*/  @!UP1 UTMALDG.3D [UR24], [UR14], desc[UR10] ;  /* 0x00000a180e0095b4 */ /* 0x0005e20008011000 */
[----:B------:R2:W-:Y:S01]  /*43b0*/  @!P4 SYNCS.ARRIVE.TRANS64.RED.A0TR RZ, [UR7+0x78], R0 ;  /* 0x00007800ffffc9a7 */ /* 0x0005e20008300407 */
[----:B------:R-:W-:Y:S01]  /*43c0*/  SYNCS.ARRIVE.TRANS64.RED.A1T0 RZ, [UR8], RZ ;  /* 0x000000ffffff79a7 */ /* 0x000fe20008100408 */
[----:B------:R-:W3:Y:S02]  /*43d0*/  SYNCS.PHASECHK.TRANS64.TRYWAIT P2, [UR7+0xa0], R12 ;  /* 0x0000a00cff0075a7 */ /* 0x000ee40008041107 */
[----:B--23--:R-:W-:Y:S05]  /*43e0*/  @!P2 BRA `(.L_x_77) ;  /* 0x000000740070a947 */ /* 0x00cfea0003800000 */
.L_x_162:
[----:B------:R-:W2:Y:S01]  /*43f0*/  LDC.64 R14, c[0x0][0xb10] ;  /* 0x0002c400ff0e7b82 */ /* 0x000ea20000000a00 */
[----:B------:R-:W-:Y:S01]  /*4400*/  @!P4 R2UR UR8, R20 ;  /* 0x000000001408c2ca */ /* 0x000fe200000e0000 */
[----:B------:R-:W-:Y:S01]  /*4410*/  VOTEU.ALL UP1, P4 ;  /* 0x0000000000ff7886 */ /* 0x000fe20002020000 */
[----:B------:R-:W-:Y:S01]  /*4420*/  @!P4 R2UR UR9, R21 ;  /* 0x000000001509c2ca */ /* 0x000fe200000e0000 */
[----:B------:R-:W-:Y:S01]  /*4430*/  UMOV UR10, 0x0 ;  /* 0x00000000000a7882 */ /* 0x000fe20000000000 */
[----:B------:R-:W-:Y:S03]  /*4440*/  UMOV UR11, 0x10000000 ;  /* 0x10000000000b7882 */ /* 0x000fe60000000000 */
[----:B------:R-:W3:Y:S01]  /*4450*/  LDC.64 R10, c[0x0][0xb18] ;  /* 0x0002c600ff0a7b82 */ /* 0x000ee20000000a00 */
[----:B------:R-:W-:Y:S01]  /*4460*/  @!UP1 UIADD3 UR18, UPT, UPT, UR34, 0x80, URZ ;  /* 0x0000008022129890 */ /* 0x000fe2000fffe0ff */
[----:B------:R-:W-:Y:S01]  /*4470*/  @P3 SHF.R.U32.HI R28, RZ, 0x10, R25 ;  /* 0x00000010ff1c3819 */ /* 0x000fe20000011619 */
[----:B------:R-:W-:Y:S01]  /*4480*/  @!UP1 UIADD3 UR16, UPT, UPT, UR7, 0x4200, URZ ;  /* 0x0000420007109890 */ /* 0x000fe2000fffe0ff */
[----:B------:R-:W-:Y:S01]  /*4490*/  VIADD R30, R30, 0x1 ;  /* 0x000000011e1e7836 */ /* 0x000fe20000000000 */
[----:B------:R-:W-:Y:S03]  /*44a0*/  VOTEU.ALL UP1, P4 ;  /* 0x0000000000ff7886 */ /* 0x000fe60002020000 */
[----:B------:R-:W5:Y:S01]  /*44b0*/  @!P1 LDC R0, c[0x0][0xb20] ;  /* 0x0002c800ff009b82 */ /* 0x000f620000000800 */
[----:B------:R-:W-:Y:S01]  /*44c0*/  UMOV UR19, UR35 ;  /* 0x0000002300137c82 */ /* 0x000fe20008000000 */
[----:B------:R-:W-:Y:S01]  /*44d0*/  IMAD.U32 R21, RZ, RZ, UR8 ;  /* 0x00000008ff157e24 */ /* 0x000fe2000f8e00ff */
[----:B------:R-:W-:Y:S05]  /*44e0*/  UMOV UR20, UR36 ;  /* 0x0000002400147c82 */ /* 0x000fea0008000000 */
[----:B-1----:R-:W1:Y:S01]  /*44f0*/  @!P1 LDC R3, c[0x0][0xb0c] ;  /* 0x0002c300ff039b82 */ /* 0x002e620000000800 */
[----:B------:R-:W-:Y:S01]  /*4500*/  IMAD.U32 R20, RZ, RZ, UR9 ;  /* 0x00000009ff147e24 */ /* 0x000fe2000f8e00ff */
[----:B------:R-:W-:Y:S01]  /*4510*/  UPRMT UR8, UR37, 0x654, UR17 ;  /* 0x0000065425087896 */ /* 0x000fe20008000011 */
[----:B------:R-:W-:Y:S03]  /*4520*/  @!P4 R2UR UR15, R21 ;  /* 0x00000000150fc2ca */ /* 0x000fe600000e0000 */
[----:B------:R-:W-:Y:S01]  /*4530*/  @!P4 R2UR UR14, R20 ;  /* 0x00000000140ec2ca */ /* 0x000fe200000e0000 */
[----:B------:R-:W-:Y:S11]  /*4540*/  @!P4 IMAD.MOV.U32 R20, RZ, RZ, 0x2000 ;  /* 0x00002000ff14c424 */ /* 0x000ff600078e00ff */
[----:B------:R-:W-:Y:S01]  /*4550*/  @!UPT UIADD3 URZ, UPT, UPT, URZ, URZ, URZ ;  /* 0x000000fffffff290 */ /* 0x000fe2000fffe0ff */
[----:B------:R1:W-:Y:S01]  /*4560*/  @!UP1 UTMALDG.3D [UR16], [UR14], desc[UR10] ;  /* 0x00000a100e0095b4 */ /* 0x0003e20008011000 */
[----:B------:R1:W-:Y:S02]  /*4570*/  @!P4 SYNCS.ARRIVE.TRANS64.RED.A0TR RZ, [UR7+0x80], R20 ;  /* 0x00008014ffffc9a7 */ /* 0x0003e40008300407 */
[----:B-1----:R-:W-:Y:S01]  /*4580*/  @!P1 ISETP.NE.AND P2, PT, R3, 0x1, PT ;  /* 0x000000010300980c */ /* 0x002fe20003f45270 */
[C---:B--2---:R-:W-:Y:S01]  /*4590*/  @!P1 IMAD.HI.U32 R14, R13.reuse, R14, RZ ;  /* 0x0000000e0d0e9227 */ /* 0x044fe200078e00ff */
[----:B---3--:R-:W-:Y:S03]  /*45a0*/  @!P1 ISETP.NE.AND P0, PT, R10, 0x1, PT ;  /* 0x000000010a00980c */ /* 0x008fe60003f05270 */
[C---:B------:R-:W-:Y:S01]  /*45b0*/  @!P1 IMAD.HI.U32 R11, R8.reuse, R11, RZ ;  /* 0x0000000b080b9227 */ /* 0x040fe200078e00ff */
[----:B------:R-:W-:Y:S04]  /*45c0*/  @!P1 SHF.R.U32.HI R14, RZ, R15, R14 ;  /* 0x0000000fff0e9219 */ /* 0x000fe8000001160e */
[----:B-----5:R-:W-:Y:S01]  /*45d0*/  @!P1 SHF.R.U32.HI R9, RZ, R0, R11 ;  /* 0x00000000ff099219 */ /* 0x020fe2000001160b */
[----:B------:R-:W-:Y:S01]  /*45e0*/  SYNCS.ARRIVE.TRANS64.RED.A1T0 RZ, [UR8], RZ ;  /* 0x000000ffffff79a7 */ /* 0x000fe20008100408 */
[----:B------:R-:W-:Y:S02]  /*45f0*/  @!P1 SEL R14, R13, R14, !P2 ;  /* 0x0000000e0d0e9207 */ /* 0x000fe40005000000 */
[----:B------:R-:W-:Y:S01]  /*4600*/  @!P1 SEL R9, R8, R9, !P0 ;  /* 0x0000000908099207 */ /* 0x000fe20004000000 */
[----:B------:R-:W1:Y:S04]  /*4610*/  SYNCS.PHASECHK.TRANS64.TRYWAIT P5, [UR7+0xa8], R12 ;  /* 0x0000a80cff0075a7 */ /* 0x000e6800080a1107 */
[----:B------:R-:W-:Y:S02]  /*4620*/  @!P1 IMAD.IADD R0, R9, 0x1, -R14 ;  /* 0x0000000109009824 */ /* 0x000fe400078e0a0e */
[----:B------:R-:W-:Y:S02]  /*4630*/  @!P1 IMAD.IADD R9, R14, 0x1, -R9 ;  /* 0x000000010e099824 */ /* 0x000fe400078e0a09 */
[----:B------:R-:W-:Y:S02]  /*4640*/  @!P1 IMAD R13, R0, R3, R13 ;  /* 0x00000003000d9224 */ /* 0x000fe400078e020d */
[----:B------:R-:W-:Y:S01]  /*4650*/  @!P1 IMAD R8, R9, R10, R8 ;  /* 0x0000000a09089224 */ /* 0x000fe200078e0208 */
[----:B-1----:R-:W-:Y:S06]  /*4660*/  @!P5 BRA `(.L_x_78) ;  /* 0x0000007000e8d947 */ /* 0x002fec0003800000 */
.L_x_164:
[----:B-1----:R-:W-:Y:S01]  /*4670*/  @!P4 IADD3 R3, P0, PT, R32, 0x580, RZ ;  /* 0x000005802003c810 */ /* 0x002fe20007f1e0ff */
[----:B------:R-:W-:Y:S01]  /*4680*/  VOTEU.ALL UP1, P4 ;  /* 0x0000000000ff7886 */ /* 0x000fe20002020000 */
[----:B------:R-:W-:Y:S01]  /*4690*/  UMOV UR18, 0x0 ;  /* 0x0000000000127882 */ /* 0x000fe20000000000 */
[----:B------:R-:W-:Y:S01]  /*46a0*/  UMOV UR19, 0x10000000 ;  /* 0x1000000000137882 */ /* 0x000fe20000000000 */
[----:B------:R-:W-:Y:S01]  /*46b0*/  @!P4 R2UR UR9, R3 ;  /* 0x000000000309c2ca */ /* 0x000fe200000e0000 */
[----:B------:R-:W-:Y:S01]  /*46c0*/  @!P4 IMAD.X R0, RZ, RZ, R33, P0 ;  /* 0x000000ffff00c224 */ /* 0x000fe200000e0621 */
[----:B------:R-:W-:Y:S01]  /*46d0*/  @!UP1 UIADD3 UR10, UPT, UPT, UR34, 0xc0, URZ ;  /* 0x000000c0220a9890 */ /* 0x000fe2000fffe0ff */
[----:B------:R-:W-:Y:S01]  /*46e0*/  ISETP.NE.AND P0, PT, R30, 0x2, PT ;  /* 0x000000021e00780c */ /* 0x000fe20003f05270 */
[----:B------:R-:W-:Y:S01]  /*46f0*/  UMOV UR11, UR35 ;  /* 0x00000023000b7c82 */ /* 0x000fe20008000000 */
[----:B------:R-:W-:Y:S01]  /*4700*/  UMOV UR12, UR36 ;  /* 0x00000024000c7c82 */ /* 0x000fe20008000000 */
[----:B------:R-:W-:Y:S01]  /*4710*/  @!P4 R2UR UR8, R0 ;  /* 0x000000000008c2ca */ /* 0x000fe200000e0000 */
[----:B------:R-:W-:Y:S01]  /*4720*/  IMAD.IADD R20, R8, 0x1, R150 ;  /* 0x0000000108147824 */ /* 0x000fe200078e0296 */
[----:B------:R-:W-:Y:S01]  /*4730*/  @P3 R2UR UR36, R28 ;  /* 0x000000001c2432ca */ /* 0x000fe200000e0000 */
[----:B------:R-:W-:Y:S01]  /*4740*/  IMAD.IADD R21, R13, 0x1, R152 ;  /* 0x000000010d157824 */ /* 0x000fe200078e0298 */
[----:B------:R-:W-:Y:S02]  /*4750*/  SEL R0, RZ, 0x1, P0 ;  /* 0x00000001ff007807 */ /* 0x000fe40000000000 */
[----:B------:R-:W-:Y:S01]  /*4760*/  LOP3.LUT R31, R31, 0x1, RZ, 0x3c, !PT ;  /* 0x000000011f1f7812 */ /* 0x000fe200078e3cff */
[----:B------:R-:W-:Y:S01]  /*4770*/  IMAD.U32 R10, RZ, RZ, UR9 ;  /* 0x00000009ff0a7e24 */ /* 0x000fe2000f8e00ff */
[----:B------:R-:W-:Y:S01]  /*4780*/  @!UP1 UIADD3 UR9, UPT, UPT, UR7, 0x88, URZ ;  /* 0x0000008807099890 */ /* 0x000fe2000fffe0ff */
[----:B------:R-:W-:Y:S02]  /*4790*/  LOP3.LUT R29, R29, R0, RZ, 0x3c, !PT ;  /* 0x000000001d1d7212 */ /* 0x000fe400078e3cff */
[----:B------:R-:W-:Y:S02]  /*47a0*/  SEL R30, R30, RZ, P0 ;  /* 0x000000ff1e1e7207 */ /* 0x000fe40000000000 */
[----:B------:R-:W-:Y:S01]  /*47b0*/  IMAD.U32 R11, RZ, RZ, UR8 ;  /* 0x00000008ff0b7e24 */ /* 0x000fe2000f8e00ff */
[----:B------:R-:W-:Y:S01]  /*47c0*/  @!P4 R2UR UR14, R10 ;  /* 0x000000000a0ec2ca */ /* 0x000fe200000e0000 */
[----:B------:R-:W-:Y:S01]  /*47d0*/  @!UP1 UIADD3 UR8, UPT, UPT, UR7, 0x6200, URZ ;  /* 0x0000620007089890 */ /* 0x000fe2000fffe0ff */
[----:B------:R-:W-:Y:S02]  /*47e0*/  VOTEU.ALL UP1, P4 ;  /* 0x0000000000ff7886 */ /* 0x000fe40002020000 */
[----:B------:R-:W-:Y:S11]  /*47f0*/  @!P4 R2UR UR15, R11 ;  /* 0x000000000b0fc2ca */ /* 0x000ff600000e0000 */
[----:B------:R-:W-:Y:S02]  /*4800*/  @!UPT UIADD3 URZ, UPT, UPT, URZ, URZ, URZ ;  /* 0x000000fffffff290 */ /* 0x000fe4000fffe0ff */
[----:B------:R2:W-:Y:S01]  /*4810*/  @!UP1 UTMALDG.3D [UR8], [UR14], desc[UR18] ;  /* 0x000012080e0095b4 */ /* 0x0005e20008011000 */
[----:B------:R2:W-:Y:S01]  /*4820*/  @!P4 SYNCS.ARRIVE.TRANS64.RED.A0TR RZ, [UR7+0x88], R23 ;  /* 0x00008817ffffc9a7 */ /* 0x0005e20008300407 */
[----:B------:R-:W-:Y:S01]  /*4830*/  UPLOP3.LUT UP1, UPT, UPT, UPT, UPT, 0x80, 0x8 ;  /* 0x000000000008789c */ /* 0x000fe20003f2f070 */
[----:B------:R-:W-:Y:S01]  /*4840*/  SYNCS.ARRIVE.TRANS64.RED.A1T0 RZ, [UR13], RZ ;  /* 0x000000ffffff79a7 */ /* 0x000fe2000810040d */
[----:B------:R-:W-:Y:S09]  /*4850*/  @P3 BRA `(.L_x_79) ;  /* 0xfffffff000943947 */ /* 0x000ff2000383ffff */
[----:B------:R-:W-:-:S04]  /*4860*/  SHF.L.U32 R3, R31, 0x1f, RZ ;  /* 0x0000001f1f037819 */ /* 0x000fc800000006ff */
[----:B------:R-:W1:Y:S02]  /*4870*/  SYNCS.PHASECHK.TRANS64.TRYWAIT P0, [UR7+0x90], R3 ;  /* 0x00009003ff0075a7 */ /* 0x000e640008001107 */
[----:B-1----:R-:W-:Y:S05]  /*4880*/  @!P0 BRA `(.L_x_80) ;  /* 0x0000007000788947 */ /* 0x002fea0003800000 */
.L_x_166:
[----:B------:R-:W3:Y:S02]  /*4890*/  SYNCS.PHASECHK.TRANS64.TRYWAIT P0, [UR7+0x98], R3 ;  /* 0x00009803ff0075a7 */ /* 0x000ee40008001107 */
[----:B---3--:R-:W-:Y:S05]  /*48a0*/  @!P0 BRA `(.L_x_81) ;  /* 0x0000007000888947 */ /* 0x008fea0003800000 */
.L_x_168:
[----:B------:R-:W3:Y:S02]  /*48b0*/  SYNCS.PHASECHK.TRANS64.TRYWAIT P0, [UR7+0xa0], R3 ;  /* 0x0000a003ff0075a7 */ /* 0x000ee40008001107 */
[----:B---3--:R-:W-:Y:S05]  /*48c0*/  @!P0 BRA `(.L_x_82) ;  /* 0x0000007000988947 */ /* 0x008fea0003800000 */
.L_x_170:
[----:B-1----:R-:W-:-:S07]  /*48d0*/  MOV R0, UR7 ;  /* 0x0000000700007c02 */ /* 0x002fce0008000f00 */
.L_x_83:
[----:B-1----:R-:W-:-:S04]  /*48e0*/  SHF.L.U32 R3, R31, 0x1f, RZ ;  /* 0x0000001f1f037819 */ /* 0x002fc800000006ff */
[----:B------:R1:W3:Y:S03]  /*48f0*/  SYNCS.PHASECHK.TRANS64.TRYWAIT P0, [R0+URZ+0xa8], R3 ;  /* 0x0000a803000075a7 */ /* 0x0002e600080011ff */
[----:B---3--:R-:W-:Y:S05]  /*4900*/  @!P0 NANOSLEEP.SYNCS 0x989680 ;  /* 0x009896800000895d */ /* 0x008fea0003900000 */
[----:B------:R-:W3:Y:S02]  /*4910*/  @!P0 SYNCS.PHASECHK.TRANS64 P0, [R0+URZ+0xa8], R3 ;  /* 0x0000a803000085a7 */ /* 0x000ee400080010ff */
[----:B--23--:R-:W-:Y:S05]  /*4920*/  @P0 EXIT ;  /* 0x000000000000094d */ /* 0x00cfea0003800000 */
[----:B------:R-:W-:Y:S05]  /*4930*/  BRA `(.L_x_83) ;  /* 0xfffffffc00e87947 */ /* 0x000fea000383ffff */
.L_x_68:
[----:B------:R-:W-:-:S06]  /*4940*/  UISETP.GE.AND UP1, UPT, UR8, 0x4, UPT ;  /* 0x000000040800788c */ /* 0x000fcc000bf26270 */
[----:B------:R-:W-:-:S13]  /*4950*/  PLOP3.LUT P0, PT, PT, PT, UP1, 0x80, 0x8 ;  /* 0x000000000008781c */ /* 0x000fda0003f0f018 */
[----:B------:R-:W-:Y:S05]  /*4960*/  @!P0 EXIT ;  /* 0x000000000000894d */ /* 0x000fea0003800000 */
[----:B------:R-:W-:Y:S01]  /*4970*/  BAR.SYNC.DEFER_BLOCKING 0x6, 0xa0 ;  /* 0x0182800000007b1d */ /* 0x000fe20000010000 */
[C---:B------:R-:W-:Y:S01]  /*4980*/  IMAD.U32 R79, R167.reuse, 0x10000, RZ ;  /* 0x00010000a74f7824 */ /* 0x040fe200078e00ff */
[C---:B------:R-:W-:Y:S01]  /*4990*/  R2P PR, R167.reuse, 0x6 ;  /* 0x00000006a7007804 */ /* 0x040fe20000000000 */
[----:B------:R-:W-:Y:S01]  /*49a0*/  IMAD.SHL.U32 R2, R167, 0x40, RZ ;  /* 0x00000040a7027824 */ /* 0x000fe200078e00ff */
[----:B------:R-:W-:Y:S01]  /*49b0*/  CS2R R160, SRZ ;  /* 0x0000000000a07805 */ /* 0x000fe2000001ff00 */
[----:B------:R-:W-:Y:S01]  /*49c0*/  IMAD.MOV.U32 R164, RZ, RZ, 0x20 ;  /* 0x00000020ffa47424 */ /* 0x000fe200078e00ff */
[----:B------:R-:W-:Y:S02]  /*49d0*/  UMOV UR49, 0x400 ;  /* 0x0000040000317882 */ /* 0x000fe40000000000 */
[----:B------:R-:W1:Y:S01]  /*49e0*/  LDC R157, c[0x0][0x370] ;  /* 0x0000dc00ff9d7b82 */ /* 0x000e620000000800 */
[----:B------:R-:W-:Y:S01]  /*49f0*/  ULEA UR49, UR37, UR49, 0x18 ;  /* 0x0000003125317291 */ /* 0x000fe2000f8ec0ff */
[----:B------:R-:W-:Y:S01]  /*4a00*/  LOP3.LUT R79, R79, 0x600000, RZ, 0xc0, !PT ;  /* 0x006000004f4f7812 */ /* 0x000fe200078ec0ff */
[----:B------:R-:W-:Y:S01]  /*4a10*/  IMAD.SHL.U32 R153, R167, 0x8, RZ ;  /* 0x00000008a7997824 */ /* 0x000fe200078e00ff */
[----:B------:R-:W-:Y:S01]  /*4a20*/  LOP3.LUT R4, R2, 0x180, RZ, 0xc0, !PT ;  /* 0x0000018002047812 */ /* 0x000fe200078ec0ff */
[----:B------:R-:W-:Y:S01]  /*4a30*/  IMAD.MOV.U32 R165, RZ, RZ, 0x10 ;  /* 0x00000010ffa57424 */ /* 0x000fe200078e00ff */
[----:B------:R-:W-:Y:S01]  /*4a40*/  SEL R164, R164, 0xffffffe0, !P2 ;  /* 0xffffffe0a4a47807 */ /* 0x000fe20005000000 */
[----:B------:R-:W-:Y:S01]  /*4a50*/  UIADD3 UR4, UPT, UPT, UR49, 0x8200, URZ ;  /* 0x0000820031047890 */ /* 0x000fe2000fffe0ff */
[----:B------:R-:W2:Y:S01]  /*4a60*/  LDC R74, c[0x0][0xb0c] ;  /* 0x0002c300ff4a7b82 */ /* 0x000ea20000000800 */
[----:B------:R-:W-:Y:S01]  /*4a70*/  LOP3.LUT R153, R4, 0x30, R153, 0xf8, !PT ;  /* 0x0000003004997812 */ /* 0x000fe200078ef899 */
[----:B------:R-:W-:Y:S01]  /*4a80*/  IMAD.MOV.U32 R76, RZ, RZ, RZ ;  /* 0x000000ffff4c7224 */ /* 0x000fe200078e00ff */
[----:B------:R-:W-:Y:S01]  /*4a90*/  SEL R165, R165, 0xfffffff0, !P1 ;  /* 0xfffffff0a5a57807 */ /* 0x000fe20004800000 */
[----:B------:R-:W-:Y:S01]  /*4aa0*/  IMAD.MOV.U32 R162, RZ, RZ, RZ ;  /* 0x000000ffffa27224 */ /* 0x000fe200078e00ff */
[----:B------:R-:W-:Y:S01]  /*4ab0*/  LOP3.LUT R153, R153, 0x1e40, R2, 0xf8, !PT ;  /* 0x00001e4099997812 */ /* 0x000fe200078ef802 */
[----:B------:R-:W-:Y:S01]  /*4ac0*/  IMAD.MOV.U32 R169, RZ, RZ, RZ ;  /* 0x000000ffffa97224 */ /* 0x000fe200078e00ff */
[----:B------:R-:W-:Y:S01]  /*4ad0*/  LOP3.LUT R167, R167, 0x60, RZ, 0xc0, !PT ;  /* 0x00000060a7a77812 */ /* 0x000fe200078ec0ff */
[----:B------:R-:W4:Y:S01]  /*4ae0*/  LDC R155, c[0x0][0xb20] ;  /* 0x0002c800ff9b7b82 */ /* 0x000f220000000800 */
[----:B------:R-:W3:Y:S01]  /*4af0*/  LDS R0, [UR49+0x150] ;  /* 0x00015031ff007984 */ /* 0x000ee20008000800 */
[----:B------:R-:W-:Y:S01]  /*4b00*/  IMAD.MOV.U32 R159, RZ, RZ, RZ ;  /* 0x000000ffff9f7224 */ /* 0x000fe200078e00ff */
[----:B------:R-:W1:Y:S01]  /*4b10*/  LDCU.64 UR52, c[0x0][0x348] ;  /* 0x00006900ff3477ac */ /* 0x000e620008000a00 */
[----:B------:R-:W-:Y:S01]  /*4b20*/  IMAD.U32 R166, RZ, RZ, UR4 ;  /* 0x00000004ffa67e24 */ /* 0x000fe2000f8e00ff */
[----:B------:R-:W1:Y:S03]  /*4b30*/  LDCU.64 UR38, c[0x0][0x888] ;  /* 0x00011100ff2677ac */ /* 0x000e660008000a00 */
[----:B------:R-:W1:Y:S01]  /*4b40*/  LDC R73, c[0x0][0xb30] ;  /* 0x0002cc00ff497b82 */ /* 0x000e620000000800 */
[----:B------:R-:W1:Y:S01]  /*4b50*/  LDCU.64 UR44, c[0x0][0x890] ;  /* 0x00011200ff2c77ac */ /* 0x000e620008000a00 */
[----:B------:R-:W-:-:S06]  /*4b60*/  UIADD3 UR48, UPT, UPT, UR49, 0x200, URZ ;  /* 0x0000020031307890 */ /* 0x000fcc000fffe0ff */
[----:B------:R-:W1:Y:S08]  /*4b70*/  LDC.64 R148, c[0x0][0xb10] ;  /* 0x0002c400ff947b82 */ /* 0x000e700000000a00 */
[----:B------:R-:W1:Y:S08]  /*4b80*/  LDC.64 R70, c[0x0][0xb18] ;  /* 0x0002c600ff467b82 */ /* 0x000e700000000a00 */
[----:B------:R-:W1:Y:S08]  /*4b90*/  LDC.64 R68, c[0x0][0xb28] ;  /* 0x0002ca00ff447b82 */ /* 0x000e700000000a00 */
[----:B------:R-:W1:Y:S01]  /*4ba0*/  LDC.64 R146, c[0x0][0x8b0] ;  /* 0x00022c00ff927b82 */ /* 0x000e620000000a00 */
[----:B---3--:R-:W-:Y:S01]  /*4bb0*/  IMAD.IADD R79, R0, 0x1, R79 ;  /* 0x00000001004f7824 */ /* 0x008fe200078e024f */
[----:B------:R-:W-:-:S04]  /*4bc0*/  SHF.R.S32.HI R0, RZ, 0x4, R164 ;  /* 0x00000004ff007819 */ /* 0x000fc800000114a4 */
[----:B------:R-:W-:Y:S02]  /*4bd0*/  LEA.HI.SX32 R163, R165, R0, 0x1c ;  /* 0x00000000a5a37211 */ /* 0x000fe400078fe2ff */
[----:B------:R-:W3:Y:S08]  /*4be0*/  LDC.64 R144, c[0x0][0x8a8] ;  /* 0x00022a00ff907b82 */ /* 0x000ef00000000a00 */
[----:B--2-4-:R-:W1:Y:S02]  /*4bf0*/  LDC R156, c[0x0][0x374] ;  /* 0x0000dd00ff9c7b82 */ /* 0x014e640000000800 */
.L_x_125:
[----:B------:R-:W-:Y:S02]  /*4c00*/  LEA R0, R169, UR49, 0x3 ;  /* 0x00000031a9007c11 */ /* 0x000fe4000f8e18ff */
[----:B------:R-:W-:Y:S02]  /*4c10*/  SHF.L.U32 R3, R161, 0x1f, RZ ;  /* 0x0000001fa1037819 */ /* 0x000fe400000006ff */
[----:B-1----:R-:W-:Y:S02]  /*4c20*/  LEA R16, R169, UR49, 0x4 ;  /* 0x00000031a9107c11 */ /* 0x002fe4000f8e20ff */
[----:B------:R-:W2:Y:S02]  /*4c30*/  SYNCS.PHASECHK.TRANS64.TRYWAIT P0, [R0+URZ+0xc0], R3 ;  /* 0x0000c003000075a7 */ /* 0x000ea400080011ff */
[----:B--2---:R-:W-:Y:S05]  /*4c40*/  @!P0 BRA `(.L_x_84) ;  /* 0x0000006c00d08947 */ /* 0x004fea0003800000 */
.L_x_171:
[----:B------:R-:W4:Y:S01]  /*4c50*/  LDC.64 R12, c[0x0][0xb10] ;  /* 0x0002c400ff0c7b82 */ /* 0x000f220000000a00 */
[----:B------:R-:W3:Y:S01]  /*4c60*/  LDS.128 R16, [R16+0x130] ;  /* 0x0001300010107984 */ /* 0x000ee20000000c00 */
[----:B-1----:R-:W-:Y:S01]  /*4c70*/  ISETP.NE.AND P1, PT, R73, 0x1, PT ;  /* 0x000000014900780c */ /* 0x002fe20003f25270 */
[----:B--2---:R-:W-:Y:S01]  /*4c80*/  VIADD R0, R0, 0xd0 ;  /* 0x000000d000007836 */ /* 0x004fe20000000000 */
[----:B------:R-:W-:Y:S04]  /*4c90*/  ISETP.GE.AND P0, PT, R72, 0x1, PT ;  /* 0x000000014800780c */ /* 0x000fe80003f06270 */
[----:B------:R-:W1:Y:S01]  /*4ca0*/  LDC.64 R10, c[0x0][0xb18] ;  /* 0x0002c600ff0a7b82 */ /* 0x000e620000000a00 */
[----:B------:R-:W-:Y:S01]  /*4cb0*/  PRMT R0, RZ, 0x654, R0 ;  /* 0x00000654ff007816 */ /* 0x000fe20000000000 */
[----:B------:R-:W-:Y:S01]  /*4cc0*/  @!PT LDS RZ, [RZ] ;  /* 0x00000000fffff984 */ /* 0x000fe20000000800 */
[----:B------:R-:W-:Y:S01]  /*4cd0*/  @!PT LDS RZ, [RZ] ;  /* 0x00000000fffff984 */ /* 0x000fe20000000800 */
[----:B------:R-:W-:Y:S01]  /*4ce0*/  @!PT LDS RZ, [RZ] ;  /* 0x00000000fffff984 */ /* 0x000fe20000000800 */
[----:B------:R-:W-:Y:S01]  /*4cf0*/  @!PT LDS RZ, [RZ] ;  /* 0x00000000fffff984 */ /* 0x000fe20000000800 */
[----:B------:R2:W-:Y:S06]  /*4d00*/  MEMBAR.ALL.CTA ;  /* 0x0000000000007992 */ /* 0x0005ec0000008000 */
[----:B--2---:R-:W2:Y:S01]  /*4d10*/  FENCE.VIEW.ASYNC.S ;  /* 0x00000000000073c6 */ /* 0x004ea20000000000 */
[----:B------:R-:W1:Y:S08]  /*4d20*/  @!P1 LDC R14, c[0x0][0xb20] ;  /* 0x0002c800ff0e9b82 */ /* 0x000e700000000800 */
[----:B------:R-:W1:Y:S01]  /*4d30*/  @!P1 LDC R9, c[0x0][0xb0c] ;  /* 0x0002c300ff099b82 */ /* 0x000e620000000800 */
[----:B--2---:R2:W-:Y:S01]  /*4d40*/  SYNCS.ARRIVE.TRANS64.RED.A1T0 RZ, [R0+URZ], RZ ;  /* 0x000000ff00ff79a7 */ /* 0x0045e200081004ff */
[----:B---3--:R-:W-:Y:S04]  /*4d50*/  LOP3.LUT P4, RZ, R18, 0x1, RZ, 0xc0, !PT ;  /* 0x0000000112ff7812 */ /* 0x008fe8000788c0ff */
[----:B------:R-:W-:Y:S09]  /*4d60*/  P2R R168, PR, RZ, 0x10 ;  /* 0x00000010ffa87803 */ /* 0x000ff20000000000 */
[----:B------:R-:W-:Y:S02]  /*4d70*/  @P4 MOV R77, R16 ;  /* 0x00000010004d4202 */ /* 0x000fe40000000f00 */
[----:B------:R-:W-:Y:S01]  /*4d80*/  @P4 LOP3.LUT R75, R17, 0xffff, RZ, 0xc0, !PT ;  /* 0x0000ffff114b4812 */ /* 0x000fe200078ec0ff */
[----:B--2-4-:R-:W-:Y:S06]  /*4d90*/  @!P0 BRA `(.L_x_85) ;  /* 0x0000000000a48947 */ /* 0x014fec0003800000 */
[----:B------:R-:W-:Y:S01]  /*4da0*/  IMAD.HI.U32 R24, R156, R71, RZ ;  /* 0x000000479c187227 */ /* 0x000fe200078e00ff */
[----:B------:R-:W-:Y:S02]  /*4db0*/  ISETP.NE.AND P0, PT, R70, 0x1, PT ;  /* 0x000000014600780c */ /* 0x000fe40003f05270 */
[----:B------:R-:W-:Y:S01]  /*4dc0*/  ISETP.NE.AND P2, PT, R72, 0x1, PT ;  /* 0x000000014800780c */ /* 0x000fe20003f45270 */
[-C--:B------:R-:W-:Y:S01]  /*4dd0*/  IMAD.HI.U32 R22, R157, R148.reuse, RZ ;  /* 0x000000949d167227 */ /* 0x080fe200078e00ff */
[----:B------:R-:W-:Y:S02]  /*4de0*/  SHF.R.U32.HI R23, RZ, R155, R24 ;  /* 0x0000009bff177219 */ /* 0x000fe40000011618 */
[----:B------:R-:W-:Y:S01]  /*4df0*/  ISETP.NE.AND P3, PT, R74, 0x1, PT ;  /* 0x000000014a00780c */ /* 0x000fe20003f65270 */
[----:B------:R-:W-:Y:S01]  /*4e00*/  IMAD.HI.U32 R28, R75, R71, RZ ;  /* 0x000000474b1c7227 */ /* 0x000fe200078e00ff */
[----:B------:R-:W-:Y:S02]  /*4e10*/  SHF.R.U32.HI R22, RZ, R149, R22 ;  /* 0x00000095ff167219 */ /* 0x000fe40000011616 */
[----:B------:R-:W-:Y:S01]  /*4e20*/  SEL R3, R156, R23, !P0 ;  /* 0x000000179c037207 */ /* 0x000fe20004000000 */
[----:B------:R-:W-:Y:S01]  /*4e30*/  IMAD.HI.U32 R26, R77, R148, RZ ;  /* 0x000000944d1a7227 */ /* 0x000fe200078e00ff */
[----:B------:R-:W-:Y:S03]  /*4e40*/  SEL R7, R157, R22, !P3 ;  /* 0x000000169d077207 */ /* 0x000fe60005800000 */
[-C--:B------:R-:W-:Y:S01]  /*4e50*/  IMAD.HI.U32 R22, R3, R68.reuse, RZ ;  /* 0x0000004403167227 */ /* 0x080fe200078e00ff */
[----:B------:R-:W-:Y:S03]  /*4e60*/  SHF.R.U32.HI R26, RZ, R149, R26 ;  /* 0x00000095ff1a7219 */ /* 0x000fe6000001161a */
[----:B------:R-:W-:Y:S01]  /*4e70*/  IMAD.HI.U32 R24, R7, R68, RZ ;  /* 0x0000004407187227 */ /* 0x000fe200078e00ff */
[----:B------:R-:W-:Y:S02]  /*4e80*/  @P2 SHF.R.U32.HI R3, RZ, R69, R22 ;  /* 0x00000045ff032219 */ /* 0x000fe40000011616 */
[----:B------:R-:W-:Y:S02]  /*4e90*/  SHF.R.U32.HI R22, RZ, R155, R28 ;  /* 0x0000009bff167219 */ /* 0x000fe4000001161c */
[----:B------:R-:W-:Y:S01]  /*4ea0*/  @P2 SHF.R.U32.HI R7, RZ, R69, R24 ;  /* 0x00000045ff072219 */ /* 0x000fe20000011618 */
[C---:B------:R-:W-:Y:S01]  /*4eb0*/  IMAD R2, R72.reuse, R3, RZ ;  /* 0x0000000348027224 */ /* 0x040fe200078e02ff */
[----:B------:R-:W-:Y:S02]  /*4ec0*/  SEL R5, R75, R22, !P0 ;  /* 0x000000164b057207 */ /* 0x000fe40004000000 */
[----:B------:R-:W-:Y:S01]  /*4ed0*/  SEL R3, R77, R26, !P3 ;  /* 0x0000001a4d037207 */ /* 0x000fe20005800000 */
[----:B------:R-:W-:Y:S01]  /*4ee0*/  IMAD R4, R72, R7, RZ ;  /* 0x0000000748047224 */ /* 0x000fe200078e02ff */
[C---:B------:R-:W-:Y:S01]  /*4ef0*/  ISETP.GE.AND P0, PT, R5.reuse, R2, PT ;  /* 0x000000020500720c */ /* 0x040fe20003f06270 */
[----:B------:R-:W-:Y:S03]  /*4f00*/  IMAD.HI.U32 R6, R5, R68, RZ ;  /* 0x0000004405067227 */ /* 0x000fe600078e00ff */
[----:B------:R-:W-:Y:S01]  /*4f10*/  ISETP.GE.OR P0, PT, R3, R4, P0 ;  /* 0x000000040300720c */ /* 0x000fe20000706670 */
[----:B------:R-:W-:Y:S01]  /*4f20*/  IMAD.MOV R4, RZ, RZ, -R3 ;  /* 0x000000ffff047224 */ /* 0x000fe200078e0a03 */
[-C--:B------:R-:W-:Y:S03]  /*4f30*/  SHF.R.U32.HI R6, RZ, R69.reuse, R6 ;  /* 0x00000045ff067219 */ /* 0x080fe60000011606 */
[----:B------:R-:W-:Y:S01]  /*4f40*/  IMAD R77, R74, R4, R77 ;  /* 0x000000044a4d7224 */ /* 0x000fe200078e024d */
[----:B------:R-:W-:Y:S05]  /*4f50*/  SEL R15, R5, R6, !P2 ;  /* 0x00000006050f7207 */ /* 0x000fea0005000000 */
[----:B------:R-:W-:Y:S02]  /*4f60*/  IMAD.MOV R6, RZ, RZ, -R15 ;  /* 0x000000ffff067224 */ /* 0x000fe400078e0a0f */
[C---:B------:R-:W-:Y:S04]  /*4f70*/  @!P0 IMAD.HI.U32 R2, R3.reuse, R68, RZ ;  /* 0x0000004403028227 */ /* 0x040fe800078e00ff */
[----:B------:R-:W-:Y:S01]  /*4f80*/  IMAD R6, R72, R6, R5 ;  /* 0x0000000648067224 */ /* 0x000fe200078e0205 */
[----:B------:R-:W-:Y:S04]  /*4f90*/  @!P0 SHF.R.U32.HI R2, RZ, R69, R2 ;  /* 0x00000045ff028219 */ /* 0x000fe80000011602 */
[----:B------:R-:W-:Y:S02]  /*4fa0*/  @!P0 SEL R0, R3, R2, !P2 ;  /* 0x0000000203008207 */ /* 0x000fe40005000000 */
[----:B------:R-:W-:Y:S02]  /*4fb0*/  IADD3 R2, PT, PT, -R5, RZ, RZ ;  /* 0x000000ff05027210 */ /* 0x000fe40007ffe1ff */
[----:B------:R-:W-:Y:S01]  /*4fc0*/  @!P0 IADD3 R8, PT, PT, R15, -R0, RZ ;  /* 0x800000000f088210 */ /* 0x000fe20007ffe0ff */
[----:B------:R-:W-:Y:S02]  /*4fd0*/  @!P0 IMAD R0, R7, R6, R0 ;  /* 0x0000000607008224 */ /* 0x000fe400078e0200 */
[----:B------:R-:W-:Y:S02]  /*4fe0*/  IMAD R75, R70, R2, R75 ;  /* 0x00000002464b7224 */ /* 0x000fe400078e024b */
[----:B------:R-:W-:Y:S02]  /*4ff0*/  @!P0 IMAD R5, R8, R72, R3 ;  /* 0x0000004808058224 */ /* 0x000fe400078e0203 */
[----:B------:R-:W-:Y:S04]  /*5000*/  @!P0 IMAD.MOV.U32 R3, RZ, RZ, R0 ;  /* 0x000000ffff038224 */ /* 0x000fe800078e0000 */
[----:B------:R-:W-:Y:S02]  /*5010*/  IMAD R77, R3, R74, R77 ;  /* 0x0000004a034d7224 */ /* 0x000fe400078e024d */
[----:B------:R-:W-:Y:S07]  /*5020*/  IMAD R75, R5, R70, R75 ;  /* 0x00000046054b7224 */ /* 0x000fee00078e024b */
.L_x_85:
[----:B-1----:R-:W-:Y:S01]  /*5030*/  @!P1 ISETP.NE.AND P0, PT, R10, 0x1, PT ;  /* 0x000000010a00980c */ /* 0x002fe20003f05270 */
[----:B------:R-:W-:Y:S01]  /*5040*/  @!P1 IMAD.HI.U32 R0, R77, R12, RZ ;  /* 0x0000000c4d009227 */ /* 0x000fe200078e00ff */
[----:B------:R-:W-:Y:S01]  /*5050*/  @!P1 ISETP.NE.AND P2, PT, R9, 0x1, PT ;  /* 0x000000010900980c */ /* 0x000fe20003f45270 */
[----:B------:R-:W-:Y:S01]  /*5060*/  ULOP3.LUT UP0, URZ, UR48, 0x1b0, URZ, 0xc0, !UPT ;  /* 0x000001b030ff7892 */ /* 0x000fe2000f80c0ff */
[----:B------:R-:W-:Y:S01]  /*5070*/  R2UR UR42, R21 ;  /* 0x00000000152a72ca */ /* 0x000fe200000e0000 */
[----:B------:R-:W-:Y:S01]  /*5080*/  @!P1 IMAD.HI.U32 R3, R75, R11, RZ ;  /* 0x0000000b4b039227 */ /* 0x000fe200078e00ff */
[----:B------:R-:W-:Y:S02]  /*5090*/  @!P1 SHF.R.U32.HI R0, RZ, R13, R0 ;  /* 0x0000000dff009219 */ /* 0x000fe40000011600 */
[----:B------:R-:W-:Y:S01]  /*50a0*/  R2UR UR41, R20 ;  /* 0x00000000142972ca */ /* 0x000fe200000e0000 */
[----:B------:R-:W-:Y:S01]  /*50b0*/  VIADD R169, R169, 0x1 ;  /* 0x00000001a9a97836 */ /* 0x000fe20000000000 */
[----:B------:R-:W-:Y:S02]  /*50c0*/  @!P1 SHF.R.U32.HI R2, RZ, R14, R3 ;  /* 0x0000000eff029219 */ /* 0x000fe40000011603 */
[----:B------:R-:W-:Y:S02]  /*50d0*/  @!P1 SEL R3, R77, R0, !P2 ;  /* 0x000000004d039207 */ /* 0x000fe40005000000 */
[----:B------:R-:W-:Y:S02]  /*50e0*/  @!P1 SEL R2, R75, R2, !P0 ;  /* 0x000000024b029207 */ /* 0x000fe40004000000 */
[----:B------:R-:W-:Y:S01]  /*50f0*/  @P4 SHF.R.U32.HI R158, RZ, 0x10, R17 ;  /* 0x00000010ff9e4819 */ /* 0x000fe20000011611 */
[----:B------:R-:W-:Y:S02]  /*5100*/  USHF.L.U32 UR42, UR42, 0x7, URZ ;  /* 0x000000072a2a7899 */ /* 0x000fe400080006ff */
[----:B------:R-:W-:Y:S02]  /*5110*/  @!P1 IMAD.IADD R0, R2, 0x1, -R3 ;  /* 0x0000000102009824 */ /* 0x000fe400078e0a03 */
[----:B------:R-:W-:Y:S01]  /*5120*/  @!P1 IMAD.IADD R2, R3, 0x1, -R2 ;  /* 0x0000000103029824 */ /* 0x000fe200078e0a02 */
[----:B------:R-:W-:Y:S01]  /*5130*/  USHF.L.U32 UR41, UR41, 0x8, URZ ;  /* 0x0000000829297899 */ /* 0x000fe200080006ff */
[----:B------:R-:W-:Y:S02]  /*5140*/  @!P1 IMAD R77, R0, R9, R77 ;  /* 0x00000009004d9224 */ /* 0x000fe400078e024d */
[----:B------:R-:W-:Y:S01]  /*5150*/  @!P1 IMAD R75, R2, R10, R75 ;  /* 0x0000000a024b9224 */ /* 0x000fe200078e024b */
[----:B------:R-:W-:Y:S08]  /*5160*/  BRA.U !UP0, `(.L_x_86) ;  /* 0x0000000108407547 */ /* 0x000ff0000b800000 */
[----:B------:R-:W1:Y:S01]  /*5170*/  LDCU.64 UR8, c[0x4][0x88] ;  /* 0x01001100ff0877ac */ /* 0x000e620008000a00 */
[----:B------:R-:W-:Y:S01]  /*5180*/  MOV R3, 0x0 ;  /* 0x0000000000037802 */ /* 0x000fe20000000f00 */
[----:B------:R-:W-:Y:S02]  /*5190*/  HFMA2 R12, -RZ, RZ, 0, 5.9604644775390625e-08 ;  /* 0x00000001ff0c7431 */ /* 0x000fe400000001ff */
[----:B------:R-:W-:Y:S02]  /*51a0*/  IMAD.MOV.U32 R8, RZ, RZ, 0x70 ;  /* 0x00000070ff087424 */ /* 0x000fe400078e00ff */
[----:B------:R-:W-:Y:S01]  /*51b0*/  IMAD.MOV.U32 R13, RZ, RZ, RZ ;  /* 0x000000ffff0d7224 */ /* 0x000fe200078e00ff */
[----:B------:R-:W2:Y:S01]  /*51c0*/  LDCU.64 UR6, c[0x4][0x90] ;  /* 0x01001200ff0677ac */ /* 0x000ea20008000a00 */
[----:B------:R-:W3:Y:S01]  /*51d0*/  LDC.64 R2, c[0x4][R3] ;  /* 0x0100000003027b82 */ /* 0x000ee20000000a00 */
[----:B------:R-:W4:Y:S01]  /*51e0*/  LDCU.64 UR4, c[0x4][0x8] ;  /* 0x01000100ff0477ac */ /* 0x000f220008000a00 */
[----:B-1----:R-:W-:Y:S01]  /*51f0*/  MOV R5, UR9 ;  /* 0x0000000900057c02 */ /* 0x002fe20008000f00 */
[----:B------:R-:W-:Y:S01]  /*5200*/  IMAD.U32 R4, RZ, RZ, UR8 ;  /* 0x00000008ff047e24 */ /* 0x000fe2000f8e00ff */
[----:B--2---:R-:W-:Y:S01]  /*5210*/  MOV R7, UR7 ;  /* 0x0000000700077c02 */ /* 0x004fe20008000f00 */
[----:B------:R-:W-:Y:S01]  /*5220*/  IMAD.U32 R6, RZ, RZ, UR6 ;  /* 0x00000006ff067e24 */ /* 0x000fe2000f8e00ff */
[----:B----4-:R-:W-:Y:S01]  /*5230*/  MOV R11, UR5 ;  /* 0x00000005000b7c02 */ /* 0x010fe20008000f00 */
[----:B------:R-:W-:Y:S02]  /*5240*/  IMAD.U32 R10, RZ, RZ, UR4 ;  /* 0x00000004ff0a7e24 */ /* 0x000fe4000f8e00ff */
[----:B------:R-:W-:Y:S07]  /*5250*/  LEPC R20, `(.L_x_86) ;  /* 0x000000001014794e */ /* 0x000fee0000000000 */
[----:B---3-5:R-:W-:Y:S05]  /*5260*/  CALL.ABS.NOINC R2 ;  /* 0x0000000002007343 */ /* 0x028fea0003c00000 */
.L_x_86:
[----:B------:R-:W-:Y:S01]  /*5270*/  LOP3.LUT P0, RZ, R166, 0x1b0, RZ, 0xc0, !PT ;  /* 0x000001b0a6ff7812 */ /* 0x000fe2000780c0ff */
[----:B------:R-:W-:Y:S11]  /*5280*/  BSSY.RECONVERGENT B6, `(.L_x_87) ;  /* 0x0000013000067945 */ /* 0x000ff60003800200 */
[----:B------:R-:W-:Y:S01]  /*5290*/  @!UPT UIADD3 URZ, UPT, UPT, URZ, URZ, URZ ;  /* 0x000000fffffff290 */ /* 0x000fe2000fffe0ff */
[----:B------:R-:W-:Y:S05]  /*52a0*/  @!P0 BRA `(.L_x_88) ;  /* 0x0000000000408947 */ /* 0x000fea0003800000 */
        /* <DEDUP_REMOVED lines=16> */
.L_x_88:
[----:B------:R-:W-:Y:S05]  /*53b0*/  BSYNC.RECONVERGENT B6 ;  /* 0x0000000000067941 */ /* 0x000fea0003800200 */
.L_x_87:
[----:B------:R-:W-:Y:S01]  /*53c0*/  ISETP.NE.U32.AND P4, PT, R146, RZ, PT ;  /* 0x000000ff9200720c */ /* 0x000fe20003f85070 */
[----:B------:R-:W-:Y:S01]  /*53d0*/  UISETP.NE.AND UP2, UPT, UR50, URZ, UPT ;  /* 0x000000ff3200728c */ /* 0x000fe2000bf45270 */
[----:B------:R-:W-:Y:S01]  /*53e0*/  ISETP.NE.U32.AND P2, PT, RZ, UR38, PT ;  /* 0x00000026ff007c0c */ /* 0x000fe2000bf45070 */
[----:B------:R-:W-:Y:S01]  /*53f0*/  UISETP.NE.U32.AND UP1, UPT, UR44, URZ, UPT ;  /* 0x000000ff2c00728c */ /* 0x000fe2000bf25070 */
[----:B------:R-:W-:Y:S01]  /*5400*/  ISETP.NE.AND.EX P4, PT, R147, RZ, PT, P4 ;  /* 0x000000ff9300720c */ /* 0x000fe20003f85340 */
[----:B------:R-:W-:Y:S01]  /*5410*/  UPLOP3.LUT UP0, UPT, UPT, UPT, UPT, 0x40, 0x4 ;  /* 0x000000000004789c */ /* 0x000fe20003f0e870 */
[----:B------:R-:W-:Y:S01]  /*5420*/  ISETP.NE.AND.EX P2, PT, RZ, UR39, PT, P2 ;  /* 0x00000027ff007c0c */ /* 0x000fe2000bf45320 */
[----:B------:R-:W-:Y:S01]  /*5430*/  UISETP.NE.AND.EX UP1, UPT, UR45, URZ, UPT, UP1 ;  /* 0x000000ff2d00728c */ /* 0x000fe2000bf25310 */
[----:B------:R-:W-:Y:S04]  /*5440*/  PLOP3.LUT P1, PT, PT, PT, UP2, 0x80, 0x8 ;  /* 0x000000000008781c */ /* 0x000fe80003f2f028 */
[----:B------:R-:W-:Y:S06]  /*5450*/  @UP2 UPLOP3.LUT UP0, UPT, UPT, UPT, UP1, 0x80, 0x8 ;  /* 0x000000000008289c */ /* 0x000fec0003f0f010 */
[----:B------:R-:W-:Y:S01]  /*5460*/  PLOP3.LUT P0, PT, PT, PT, UP0, 0x80, 0x8 ;  /* 0x000000000008781c */ /* 0x000fe20003f0f008 */
[----:B------:R-:W-:Y:S01]  /*5470*/  @!UPT UIADD3 URZ, UPT, UPT, URZ, URZ, URZ ;  /* 0x000000fffffff290 */ /* 0x000fe2000fffe0ff */
[----:B------:R-:W-:Y:S11]  /*5480*/  BRA.U !UP1, `(.L_x_89) ;  /* 0x0000000109387547 */ /* 0x000ff6000b800000 */
[----:B------:R-:W-:Y:S01]  /*5490*/  UISETP.NE.U32.AND UP0, UPT, UR38, URZ, UPT ;  /* 0x000000ff2600728c */ /* 0x000fe2000bf05070 */
[----:B------:R-:W-:Y:S02]  /*54a0*/  HFMA2 R0, -RZ, RZ, 0, 5.9604644775390625e-08 ;  /* 0x00000001ff007431 */ /* 0x000fe400000001ff */
[----:B------:R-:W-:Y:S01]  /*54b0*/  IMAD.MOV.U32 R151, RZ, RZ, 0x1 ;  /* 0x00000001ff977424 */ /* 0x000fe200078e00ff */
[----:B------:R-:W-:Y:S06]  /*54c0*/  UISETP.NE.AND.EX UP0, UPT, UR39, URZ, UPT, UP0 ;  /* 0x000000ff2700728c */ /* 0x000fec000bf05300 */
[----:B------:R-:W-:Y:S05]  /*54d0*/  PLOP3.LUT P3, PT, PT, PT, UP0, 0x80, 0x8 ;  /* 0x000000000008781c */ /* 0x000fea0003f6f008 */
[----:B------:R-:W1:Y:S01]  /*54e0*/  @UP0 LDCU.64 UR6, c[0x0][0x888] ;  /* 0x00011100ff0607ac */ /* 0x000e620008000a00 */
[----:B------:R-:W-:Y:S07]  /*54f0*/  @UP0 UIMAD UR4, UR36, UR44, URZ ;  /* 0x0000002c240402a4 */ /* 0x000fee000f8e02ff */
[----:B------:R-:W-:Y:S01]  /*5500*/  @!P3 PRMT R151, R0, 0x7610, R151 ;  /* 0x000076100097b816 */ /* 0x000fe20000000097 */
[----:B-1----:R-:W-:Y:S03]  /*5510*/  @UP0 UIMAD.WIDE UR6, UR4, 0x4, UR6 ;  /* 0x00000004040608a5 */ /* 0x002fe6000f8e0206 */
[----:B------:R-:W1:Y:S03]  /*5520*/  @!UP0 LDCU UR4, c[0x0][0x880] ;  /* 0x00011000ff0487ac */ /* 0x000e660008000800 */
[----:B------:R-:W-:Y:S01]  /*5530*/  IMAD.U32 R2, RZ, RZ, UR6 ;  /* 0x00000006ff027e24 */ /* 0x000fe2000f8e00ff */
[----:B------:R-:W-:Y:S05]  /*5540*/  MOV R3, UR7 ;  /* 0x0000000700037c02 */ /* 0x000fea0008000f00 */
[----:B-----5:R2:W5:Y:S02]  /*5550*/  @P3 LDG.E R82, desc[UR46][R2.64] ;  /* 0x0000002e02523981 */ /* 0x020564000c1e1900 */
[----:B-12---:R-:W-:Y:S02]  /*5560*/  @!P3 IMAD.U32 R82, RZ, RZ, UR4 ;  /* 0x00000004ff52be24 */ /* 0x006fe4000f8e00ff */
.L_x_89:
[----:B------:R-:W-:Y:S05]  /*5570*/  @!P4 BRA `(.L_x_90) ;  /* 0x000000000020c947 */ /* 0x000fea0003800000 */
[----:B------:R-:W-:Y:S04]  /*5580*/  ISETP.NE.U32.AND P3, PT, R144, RZ, PT ;  /* 0x000000ff9000720c */ /* 0x000fe80003f65070 */
[----:B------:R-:W-:Y:S11]  /*5590*/  ISETP.NE.AND.EX P3, PT, R145, RZ, PT, P3 ;  /* 0x000000ff9100720c */ /* 0x000ff60003f65330 */
[----:B------:R-:W-:Y:S02]  /*55a0*/  @!UPT UIADD3 URZ, UPT, UPT, URZ, URZ, URZ ;  /* 0x000000fffffff290 */ /* 0x000fe4000fffe0ff */
[----:B------:R-:W1:Y:S01]  /*55b0*/  @P3 LDC.64 R2, c[0x0][0x8a8] ;  /* 0x00022a00ff023b82 */ /* 0x000e620000000a00 */
[----:B------:R-:W-:Y:S04]  /*55c0*/  @P3 IMAD R0, R146, UR36, RZ ;  /* 0x0000002492003c24 */ /* 0x000fe8000f8e02ff */
[----:B-1----:R-:W-:Y:S05]  /*55d0*/  @P3 IMAD.WIDE R2, R0, 0x4, R2 ;  /* 0x0000000400023825 */ /* 0x002fea00078e0202 */
[----:B-----5:R1:W5:Y:S02]  /*55e0*/  @P3 LDG.E R78, desc[UR46][R2.64] ;  /* 0x0000002e024e3981 */ /* 0x020364000c1e1900 */
[----:B-1----:R-:W2:Y:S02]  /*55f0*/  @!P3 LDC R78, c[0x0][0x8a0] ;  /* 0x00022800ff4ebb82 */ /* 0x002ea40000000800 */
.L_x_90:
[----:B-----5:R-:W-:Y:S01]  /*5600*/  ISETP.NE.AND P4, PT, R82, RZ, PT ;  /* 0x000000ff5200720c */ /* 0x020fe20003f85270 */
[----:B------:R-:W-:Y:S01]  /*5610*/  BSSY B1, `(.L_x_91) ;  /* 0x0000048000017945 */ /* 0x000fe20003800000 */
[----:B------:R-:W-:Y:S01]  /*5620*/  SEL R7, RZ, 0xffffffff, P2 ;  /* 0xffffffffff077807 */ /* 0x000fe20001000000 */
[----:B------:R-:W-:Y:S01]  /*5630*/  IMAD.MOV.U32 R109, RZ, RZ, 0x1 ;  /* 0x00000001ff6d7424 */ /* 0x000fe200078e00ff */
[----:B------:R-:W-:Y:S01]  /*5640*/  LOP3.LUT P3, RZ, R151, 0xff, RZ, 0xc0, !PT ;  /* 0x000000ff97ff7812 */ /* 0x000fe2000786c0ff */
[----:B------:R-:W-:Y:S01]  /*5650*/  IMAD R80, R76, 0x100, R79 ;  /* 0x000001004c507824 */ /* 0x000fe200078e024f */
[----:B------:R-:W-:Y:S02]  /*5660*/  @P1 SEL R0, RZ, 0xffffffff, P4 ;  /* 0xffffffffff001807 */ /* 0x000fe40002000000 */
[----:B------:R-:W-:Y:S02]  /*5670*/  CS2R R98, SRZ ;  /* 0x0000000000627805 */ /* 0x000fe4000001ff00 */
[----:B------:R-:W-:Y:S02]  /*5680*/  LEA R3, R160, UR49, 0x3 ;  /* 0x00000031a0037c11 */ /* 0x000fe4000f8e18ff */
[----:B------:R-:W-:Y:S02]  /*5690*/  CS2R R96, SRZ ;  /* 0x0000000000607805 */ /* 0x000fe4000001ff00 */
[----:B------:R-:W-:Y:S02]  /*56a0*/  @P0 SEL R0, R7, R0, !P3 ;  /* 0x0000000007000207 */ /* 0x000fe40005800000 */
[----:B------:R-:W-:Y:S02]  /*56b0*/  CS2R R94, SRZ ;  /* 0x00000000005e7805 */ /* 0x000fe4000001ff00 */
[----:B------:R-:W-:Y:S02]  /*56c0*/  LEA R108, R76, UR49, 0x3 ;  /* 0x000000314c6c7c11 */ /* 0x000fe4000f8e18ff */
[----:B------:R-:W-:Y:S02]  /*56d0*/  CS2R R92, SRZ ;  /* 0x00000000005c7805 */ /* 0x000fe4000001ff00 */
[----:B------:R-:W-:Y:S02]  /*56e0*/  @P1 LOP3.LUT R0, R0, 0x1, RZ, 0xc0, !PT ;  /* 0x0000000100001812 */ /* 0x000fe400078ec0ff */
[----:B------:R-:W-:Y:S02]  /*56f0*/  CS2R R90, SRZ ;  /* 0x00000000005a7805 */ /* 0x000fe4000001ff00 */
[----:B------:R-:W-:Y:S02]  /*5700*/  SHF.L.U32 R5, R162, 0x1f, RZ ;  /* 0x0000001fa2057819 */ /* 0x000fe400000006ff */
[----:B------:R-:W-:Y:S02]  /*5710*/  CS2R R88, SRZ ;  /* 0x0000000000587805 */ /* 0x000fe4000001ff00 */
[----:B------:R-:W-:Y:S02]  /*5720*/  ISETP.NE.U32.OR P6, PT, R0, 0x1, !P1 ;  /* 0x000000010000780c */ /* 0x000fe40004fc5470 */
[----:B------:R-:W-:Y:S02]  /*5730*/  CS2R R102, SRZ ;  /* 0x0000000000667805 */ /* 0x000fe4000001ff00 */
[----:B------:R-:W-:Y:S02]  /*5740*/  PLOP3.LUT P2, PT, PT, PT, UP1, 0x80, 0x8 ;  /* 0x000000000008781c */ /* 0x000fe40003f4f018 */
[----:B------:R-:W-:Y:S02]  /*5750*/  CS2R R100, SRZ ;  /* 0x0000000000647805 */ /* 0x000fe4000001ff00 */
[----:B------:R-:W-:Y:S02]  /*5760*/  SEL R0, RZ, 0xffffffff, P4 ;  /* 0xffffffffff007807 */ /* 0x000fe40002000000 */
[----:B------:R-:W-:Y:S03]  /*5770*/  P2R R117, PR, RZ, 0x40 ;  /* 0x00000040ff757803 */ /* 0x000fe60000000000 */
[----:B------:R-:W-:Y:S04]  /*5780*/  @P6 SHF.L.U32 R2, R159, 0x1f, RZ ;  /* 0x0000001f9f026819 */ /* 0x000fe800000006ff */
[----:B------:R-:W-:Y:S01]  /*5790*/  @P2 SEL R0, R7, R0, !P3 ;  /* 0x0000000007002207 */ /* 0x000fe20005800000 */
[----:B------:R-:W1:Y:S03]  /*57a0*/  @P6 SYNCS.PHASECHK.TRANS64.TRYWAIT P1, [R3+URZ+0x70], R2 ;  /* 0x00007002030065a7 */ /* 0x000e6600080211ff */
[----:B------:R-:W-:Y:S04]  /*57b0*/  LOP3.LUT R0, R0, 0x1, RZ, 0xc0, !PT ;  /* 0x0000000100007812 */ /* 0x000fe800078ec0ff */
[----:B------:R-:W-:Y:S04]  /*57c0*/  ISETP.NE.U32.AND P5, PT, R0, 0x1, PT ;  /* 0x000000010000780c */ /* 0x000fe80003fa5070 */
[----:B------:R-:W-:Y:S01]  /*57d0*/  P2R R110, PR, RZ, 0x20 ;  /* 0x00000020ff6e7803 */ /* 0x000fe20000000000 */
[----:B------:R3:W4:Y:S01]  /*57e0*/  SYNCS.PHASECHK.TRANS64.TRYWAIT P0, [R108+URZ+0xe0], R5 ;  /* 0x0000e0056c0075a7 */ /* 0x00072200080011ff */
[----:B-1----:R-:W-:Y:S01]  /*57f0*/  @P6 SEL R109, RZ, 0x1, !P1 ;  /* 0x00000001ff6d6807 */ /* 0x002fe20004800000 */
[----:B---3--:R-:W-:Y:S06]  /*5800*/  @!P6 BRA `(.L_x_92) ;  /* 0x0000000000a0e947 */ /* 0x008fec0003800000 */
[----:B------:R-:W-:Y:S01]  /*5810*/  @P5 IMAD R7, R160, 0x2000, R153 ;  /* 0x00002000a0075824 */ /* 0x000fe200078e0299 */
[----:B------:R-:W-:Y:S01]  /*5820*/  ISETP.NE.AND P1, PT, R109, RZ, PT ;  /* 0x000000ff6d00720c */ /* 0x000fe20003f25270 */
[----:B------:R-:W-:Y:S01]  /*5830*/  BSSY B0, `(.L_x_93) ;  /* 0x0000011000007945 */ /* 0x000fe20003800000 */
[----:B------:R-:W-:Y:S01]  /*5840*/  CS2R R102, SRZ ;  /* 0x0000000000667805 */ /* 0x000fe2000001ff00 */
[----:B------:R-:W-:Y:S01]  /*5850*/  @P5 VIADD R2, R7, UR49 ;  /* 0x0000003107025c36 */ /* 0x000fe20008000000 */
[----:B------:R-:W-:Y:S02]  /*5860*/  CS2R R100, SRZ ;  /* 0x0000000000647805 */ /* 0x000fe4000001ff00 */
[----:B------:R-:W-:Y:S02]  /*5870*/  CS2R R90, SRZ ;  /* 0x00000000005a7805 */ /* 0x000fe4000001ff00 */
[----:B------:R-:W-:Y:S01]  /*5880*/  CS2R R88, SRZ ;  /* 0x0000000000587805 */ /* 0x000fe2000001ff00 */
[--C-:B------:R-:W-:Y:S01]  /*5890*/  @P5 IMAD.IADD R6, R165, 0x1, R2.reuse ;  /* 0x00000001a5065824 */ /* 0x100fe200078e0202 */
[----:B------:R-:W-:Y:S01]  /*58a0*/  CS2R R94, SRZ ;  /* 0x00000000005e7805 */ /* 0x000fe2000001ff00 */
[--C-:B------:R-:W-:Y:S01]  /*58b0*/  @P5 IMAD.IADD R4, R164, 0x1, R2.reuse ;  /* 0x00000001a4045824 */ /* 0x100fe200078e0202 */
[----:B------:R-:W-:Y:S01]  /*58c0*/  CS2R R92, SRZ ;  /* 0x00000000005c7805 */ /* 0x000fe2000001ff00 */
[----:B------:R-:W-:Y:S01]  /*58d0*/  @P5 IMAD R2, R163, 0x10, R2 ;  /* 0x00000010a3025824 */ /* 0x000fe200078e0202 */
[----:B------:R-:W-:Y:S02]  /*58e0*/  CS2R R98, SRZ ;  /* 0x0000000000627805 */ /* 0x000fe4000001ff00 */
[----:B------:R-:W-:Y:S01]  /*58f0*/  CS2R R96, SRZ ;  /* 0x0000000000607805 */ /* 0x000fe2000001ff00 */
[----:B------:R-:W-:Y:S06]  /*5900*/  @P1 BRA `(.L_x_94) ;  /* 0x00000000000c1947 */ /* 0x000fec0003800000 */
[----:B------:R-:W-:Y:S04]  /*5910*/  SHF.L.U32 R0, R159, 0x1f, RZ ;  /* 0x0000001f9f007819 */ /* 0x000fe800000006ff */
[----:B------:R-:W1:Y:S02]  /*5920*/  SYNCS.PHASECHK.TRANS64.TRYWAIT P1, [R3+URZ+0x70], R0 ;  /* 0x00007000030075a7 */ /* 0x000e6400080211ff */
[----:B-1----:R-:W-:Y:S05]  /*5930*/  @!P1 BRA `(.L_x_95) ;  /* 0x0000006000a89947 */ /* 0x002fea0003800000 */
.L_x_94:
[----:B------:R-:W-:Y:S05]  /*5940*/  BSYNC B0 ;  /* 0x0000000000007941 */ /* 0x000fea0003800000 */
.L_x_93:
[----:B------:R-:W-:Y:S01]  /*5950*/  ISETP.NE.AND P1, PT, R110, RZ, PT ;  /* 0x000000ff6e00720c */ /* 0x000fe20003f25270 */
[----:B-1----:R-:W-:Y:S02]  /*5960*/  VIADD R3, R3, 0x90 ;  /* 0x0000009003037836 */ /* 0x002fe40000000000 */
[----:B------:R-:W-:Y:S02]  /*5970*/  IMAD.U32 R0, RZ, RZ, UR37 ;  /* 0x00000025ff007e24 */ /* 0x000fe4000f8e00ff */
[----:B------:R-:W-:Y:S03]  /*5980*/  VIADD R160, R160, 0x1 ;  /* 0x00000001a0a07836 */ /* 0x000fe60000000000 */
[----:B------:R-:W-:Y:S05]  /*5990*/  PRMT R0, R0, 0x654, R3 ;  /* 0x0000065400007816 */ /* 0x000fea0000000003 */
[----:B------:R1:W3:Y:S04]  /*59a0*/  @P1 LDS.128 R100, [R7+UR49+0x200] ;  /* 0x0002003107641984 */ /* 0x0002e80008000c00 */
[----:B------:R1:W1:Y:S04]  /*59b0*/  @P1 LDS.128 R88, [R6+0x200] ;  /* 0x0002000006581984 */ /* 0x0002680000000c00 */
[----:B------:R1:W1:Y:S04]  /*59c0*/  @P1 LDS.128 R92, [R4+0x200] ;  /* 0x00020000045c1984 */ /* 0x0002680000000c00 */
[----:B------:R1:W1:Y:S01]  /*59d0*/  @P1 LDS.128 R96, [R2+0x200] ;  /* 0x0002000002601984 */ /* 0x0002620000000c00 */
[C---:B------:R-:W-:Y:S01]  /*59e0*/  ISETP.NE.AND P1, PT, R160.reuse, 0x4, PT ;  /* 0x00000004a000780c */ /* 0x040fe20003f25270 */
[----:B------:R-:W-:Y:S01]  /*59f0*/  @!PT LDS RZ, [RZ] ;  /* 0x00000000fffff984 */ /* 0x000fe20000000800 */
[----:B------:R-:W-:Y:S01]  /*5a00*/  @!PT LDS RZ, [RZ] ;  /* 0x00000000fffff984 */ /* 0x000fe20000000800 */
[----:B------:R-:W-:Y:S01]  /*5a10*/  @!PT LDS RZ, [RZ] ;  /* 0x00000000fffff984 */ /* 0x000fe20000000800 */
[----:B------:R-:W-:Y:S01]  /*5a20*/  @!PT LDS RZ, [RZ] ;  /* 0x00000000fffff984 */ /* 0x000fe20000000800 */
[----:B------:R5:W-:Y:S06]  /*5a30*/  MEMBAR.ALL.CTA ;  /* 0x0000000000007992 */ /* 0x000bec0000008000 */
[----:B-----5:R-:W5:Y:S01]  /*5a40*/  FENCE.VIEW.ASYNC.S ;  /* 0x00000000000073c6 */ /* 0x020f620000000000 */
[----:B------:R-:W-:Y:S01]  /*5a50*/  SEL R160, R160, RZ, P1 ;  /* 0x000000ffa0a07207 */ /* 0x000fe20000800000 */
[----:B-----5:R5:W-:Y:S02]  /*5a60*/  SYNCS.ARRIVE.TRANS64.RED.A1T0 RZ, [R0+URZ], RZ ;  /* 0x000000ff00ff79a7 */ /* 0x020be400081004ff */
[----:B-----5:R-:W-:Y:S04]  /*5a70*/  SEL R0, RZ, 0x1, P1 ;  /* 0x00000001ff007807 */ /* 0x020fe80000800000 */
[----:B---3--:R-:W-:Y:S02]  /*5a80*/  LOP3.LUT R159, R159, R0, RZ, 0x3c, !PT ;  /* 0x000000009f9f7212 */ /* 0x008fe400078e3cff */
.L_x_92:
[----:B------:R-:W-:Y:S05]  /*5a90*/  BSYNC B1 ;  /* 0x0000000000017941 */ /* 0x000fea0003800000 */
.L_x_91:
[----:B------:R-:W-:Y:S04]  /*5aa0*/  SHF.R.U32.HI R3, RZ, 0x15, R80 ;  /* 0x00000015ff037819 */ /* 0x000fe80000011650 */
[----:B------:R-:W-:Y:S01]  /*5ab0*/  LOP3.LUT P1, RZ, R3, 0x3, R154, 0x48, !PT ;  /* 0x0000000303ff7812 */ /* 0x000fe2000782489a */
[----:B------:R-:W-:Y:S01]  /*5ac0*/  @!UPT UIADD3 URZ, UPT, UPT, URZ, URZ, URZ ;  /* 0x000000fffffff290 */ /* 0x000fe2000fffe0ff */
[----:B----4-:R-:W-:Y:S11]  /*5ad0*/  @P0 BRA `(.L_x_96) ;  /* 0x0000000000080947 */ /* 0x010ff60003800000 */
[----:B------:R-:W3:Y:S02]  /*5ae0*/  SYNCS.PHASECHK.TRANS64.TRYWAIT P0, [R108+URZ+0xe0], R5 ;  /* 0x0000e0056c0075a7 */ /* 0x000ee400080011ff */
[----:B---3--:R-:W-:Y:S05]  /*5af0*/  @!P0 BRA `(.L_x_97) ;  /* 0x00000060004c8947 */ /* 0x008fea0003800000 */
.L_x_96:
[----:B------:R-:W-:Y:S05]  /*5b00*/  @!P1 BRA `(.L_x_98) ;  /* 0x0000000000409947 */ /* 0x000fea0003800000 */
[----:B------:R-:W3:Y:S01]  /*5b10*/  LDCU.64 UR8, c[0x4][0x78] ;  /* 0x01000f00ff0877ac */ /* 0x000ee20008000a00 */
[----:B------:R-:W-:Y:S01]  /*5b20*/  MOV R3, 0x0 ;  /* 0x0000000000037802 */ /* 0x000fe20000000f00 */
[----:B------:R-:W-:Y:S02]  /*5b30*/  HFMA2 R12, -RZ, RZ, 0, 5.9604644775390625e-08 ;  /* 0x00000001ff0c7431 */ /* 0x000fe400000001ff */
[----:B------:R-:W-:Y:S02]  /*5b40*/  IMAD.MOV.U32 R8, RZ, RZ, 0x192 ;  /* 0x00000192ff087424 */ /* 0x000fe400078e00ff */
[----:B------:R-:W-:Y:S01]  /*5b50*/  IMAD.MOV.U32 R13, RZ, RZ, RZ ;  /* 0x000000ffff0d7224 */ /* 0x000fe200078e00ff */
[----:B------:R-:W4:Y:S01]  /*5b60*/  LDCU.64 UR6, c[0x4][0x80] ;  /* 0x01001000ff0677ac */ /* 0x000f220008000a00 */
[----:B-1----:R-:W1:Y:S01]  /*5b70*/  LDC.64 R2, c[0x4][R3] ;  /* 0x0100000003027b82 */ /* 0x002e620000000a00 */
[----:B------:R-:W5:Y:S01]  /*5b80*/  LDCU.64 UR4, c[0x4][0x18] ;  /* 0x01000300ff0477ac */ /* 0x000f620008000a00 */
[----:B---3--:R-:W-:Y:S01]  /*5b90*/  MOV R5, UR9 ;  /* 0x0000000900057c02 */ /* 0x008fe20008000f00 */
[----:B------:R-:W-:Y:S01]  /*5ba0*/  IMAD.U32 R4, RZ, RZ, UR8 ;  /* 0x00000008ff047e24 */ /* 0x000fe2000f8e00ff */
[----:B----4-:R-:W-:Y:S01]  /*5bb0*/  MOV R7, UR7 ;  /* 0x0000000700077c02 */ /* 0x010fe20008000f00 */
[----:B------:R-:W-:Y:S01]  /*5bc0*/  IMAD.U32 R6, RZ, RZ, UR6 ;  /* 0x00000006ff067e24 */ /* 0x000fe2000f8e00ff */
[----:B-----5:R-:W-:Y:S01]  /*5bd0*/  MOV R11, UR5 ;  /* 0x00000005000b7c02 */ /* 0x020fe20008000f00 */
[----:B------:R-:W-:Y:S02]  /*5be0*/  IMAD.U32 R10, RZ, RZ, UR4 ;  /* 0x00000004ff0a7e24 */ /* 0x000fe4000f8e00ff */
[----:B------:R-:W-:Y:S07]  /*5bf0*/  LEPC R20, `(.L_x_98) ;  /* 0x000000001014794e */ /* 0x000fee0000000000 */
[----:B-12---:R-:W-:Y:S05]  /*5c00*/  CALL.ABS.NOINC R2 ;  /* 0x0000000002007343 */ /* 0x006fea0003c00000 */
.L_x_98:
[----:B------:R-:W-:Y:S01]  /*5c10*/  SHF.L.U32 R83, R100, 0x10, RZ ;  /* 0x0000001064537819 */ /* 0x000fe200000006ff */
[----:B------:R-:W-:Y:S05]  /*5c20*/  WARPSYNC.ALL ;  /* 0x0000000000007948 */ /* 0x000fea0003800000 */
[----:B------:R-:W-:Y:S01]  /*5c30*/  R2UR UR4, R80 ;  /* 0x00000000500472ca */ /* 0x000fe200000e0000 */
[----:B------:R-:W-:Y:S01]  /*5c40*/  BSSY.RECONVERGENT B0, `(.L_x_99) ;  /* 0x0000121000007945 */ /* 0x000fe20003800200 */
[----:B------:R-:W-:Y:S02]  /*5c50*/  IADD3 R111, PT, PT, R153, UR49, RZ ;  /* 0x00000031996f7c10 */ /* 0x000fe4000fffe0ff */
[----:B------:R-:W-:Y:S02]  /*5c60*/  SHF.L.U32 R116, R163, 0x4, RZ ;  /* 0x00000004a3747819 */ /* 0x000fe400000006ff */
[-C--:B------:R-:W-:Y:S02]  /*5c70*/  IADD3 R172, PT, PT, R165, R111.reuse, RZ ;  /* 0x0000006fa5ac7210 */ /* 0x080fe40007ffe0ff */
[----:B------:R-:W-:Y:S02]  /*5c80*/  IADD3 R171, PT, PT, R164, R111, RZ ;  /* 0x0000006fa4ab7210 */ /* 0x000fe40007ffe0ff */
[----:B------:R-:W-:Y:S02]  /*5c90*/  IADD3 R170, PT, PT, R111, R116, RZ ;  /* 0x000000746faa7210 */ /* 0x000fe40007ffe0ff */
[C---:B------:R-:W-:Y:S01]  /*5ca0*/  PRMT R81, R100.reuse, 0x8880, RZ ;  /* 0x0000888064517816 */ /* 0x040fe200000000ff */
[----:B-1-3--:R-:W2:Y:S01]  /*5cb0*/  LDTM.x64 R4, tmem[UR4] ;  /* 0x00000004000479ee */ /* 0x00aea20008340000 */
[----:B------:R-:W-:Y:S02]  /*5cc0*/  SHF.R.S32.HI R83, RZ, 0x18, R83 ;  /* 0x00000018ff537819 */ /* 0x000fe40000011453 */
[----:B------:R-:W-:Y:S02]  /*5cd0*/  SHF.R.S32.HI R86, RZ, 0x18, R101 ;  /* 0x00000018ff567819 */ /* 0x000fe40000011465 */
[----:B------:R-:W-:Y:S02]  /*5ce0*/  SHF.L.U32 R84, R100, 0x8, RZ ;  /* 0x0000000864547819 */ /* 0x000fe400000006ff */
[----:B------:R-:W-:Y:S02]  /*5cf0*/  SHF.L.U32 R85, R101, 0x8, RZ ;  /* 0x0000000865557819 */ /* 0x000fe400000006ff */
[----:B------:R-:W-:Y:S02]  /*5d00*/  SHF.R.S32.HI R84, RZ, 0x18, R84 ;  /* 0x00000018ff547819 */ /* 0x000fe40000011454 */
[----:B------:R-:W-:Y:S02]  /*5d10*/  SHF.R.S32.HI R85, RZ, 0x18, R85 ;  /* 0x00000018ff557819 */ /* 0x000fe40000011455 */
[----:B------:R-:W-:Y:S02]  /*5d20*/  SHF.L.U32 R87, R98, 0x8, RZ ;  /* 0x0000000862577819 */ /* 0x000fe400000006ff */
[----:B------:R-:W-:Y:S02]  /*5d30*/  ISETP.NE.AND P0, PT, R167, RZ, PT ;  /* 0x000000ffa700720c */ /* 0x000fe40003f05270 */
[----:B------:R-:W-:Y:S02]  /*5d40*/  SHF.R.S32.HI R87, RZ, 0x18, R87 ;  /* 0x00000018ff577819 */ /* 0x000fe40000011457 */
[----:B------:R-:W-:Y:S02]  /*5d50*/  ISETP.NE.AND P6, PT, R117, RZ, PT ;  /* 0x000000ff7500720c */ /* 0x000fe40003fc5270 */
[----:B------:R-:W-:Y:S01]  /*5d60*/  LEA R118, R160, UR49, 0x3 ;  /* 0x00000031a0767c11 */ /* 0x000fe2000f8e18ff */
[C---:B--2---:R-:W-:Y:S02]  /*5d70*/  IMAD R0, R78.reuse, R4, RZ ;  /* 0x000000044e007224 */ /* 0x044fe400078e02ff */
[C---:B------:R-:W-:Y:S02]  /*5d80*/  IMAD R2, R78.reuse, R5, RZ ;  /* 0x000000054e027224 */ /* 0x040fe400078e02ff */
[----:B------:R-:W-:Y:S02]  /*5d90*/  IMAD R3, R78, R6, RZ ;  /* 0x000000064e037224 */ /* 0x000fe400078e02ff */
[-C--:B------:R-:W-:Y:S01]  /*5da0*/  IMAD R0, R81, R82.reuse, R0 ;  /* 0x0000005251007224 */ /* 0x080fe200078e0200 */
[----:B------:R-:W-:Y:S01]  /*5db0*/  SHF.R.S32.HI R81, RZ, 0x18, R100 ;  /* 0x00000018ff517819 */ /* 0x000fe20000011464 */
[-C--:B------:R-:W-:Y:S01]  /*5dc0*/  IMAD R2, R83, R82.reuse, R2 ;  /* 0x0000005253027224 */ /* 0x080fe200078e0202 */
[C---:B------:R-:W-:Y:S01]  /*5dd0*/  PRMT R83, R101.reuse, 0x8880, RZ ;  /* 0x0000888065537816 */ /* 0x040fe200000000ff */
[----:B------:R-:W-:Y:S01]  /*5de0*/  IMAD R3, R84, R82, R3 ;  /* 0x0000005254037224 */ /* 0x000fe200078e0203 */
[----:B------:R-:W-:Y:S01]  /*5df0*/  SHF.L.U32 R84, R101, 0x10, RZ ;  /* 0x0000001065547819 */ /* 0x000fe200000006ff */
[C---:B------:R-:W-:Y:S01]  /*5e00*/  IMAD R7, R78.reuse, R7, RZ ;  /* 0x000000074e077224 */ /* 0x040fe200078e02ff */
[----:B------:R-:W-:Y:S01]  /*5e10*/  @P6 SHF.L.U32 R119, R159, 0x1f, RZ ;  /* 0x0000001f9f776819 */ /* 0x000fe200000006ff */
[C---:B------:R-:W-:Y:S01]  /*5e20*/  IMAD R4, R78.reuse, R8, RZ ;  /* 0x000000084e047224 */ /* 0x040fe200078e02ff */
[----:B------:R-:W-:Y:S01]  /*5e30*/  SHF.R.S32.HI R84, RZ, 0x18, R84 ;  /* 0x00000018ff547819 */ /* 0x000fe20000011454 */
[----:B------:R-:W-:Y:S02]  /*5e40*/  IMAD R5, R78, R9, RZ ;  /* 0x000000094e057224 */ /* 0x000fe400078e02ff */
[----:B------:R-:W-:Y:S01]  /*5e50*/  IMAD R7, R81, R82, R7 ;  /* 0x0000005251077224 */ /* 0x000fe200078e0207 */
[----:B------:R-:W-:Y:S01]  /*5e60*/  PRMT R81, R102, 0x8880, RZ ;  /* 0x0000888066517816 */ /* 0x000fe200000000ff */
[----:B------:R-:W-:Y:S02]  /*5e70*/  IMAD R6, R78, R10, RZ ;  /* 0x0000000a4e067224 */ /* 0x000fe400078e02ff */
[-C--:B------:R-:W-:Y:S01]  /*5e80*/  IMAD R4, R83, R82.reuse, R4 ;  /* 0x0000005253047224 */ /* 0x080fe200078e0204 */
[----:B------:R-:W-:Y:S01]  /*5e90*/  I2IP.S8.S32.SAT R105, R7, R3, RZ ;  /* 0x0000000307697239 */ /* 0x000fe200000014ff */
[----:B------:R-:W-:Y:S01]  /*5ea0*/  IMAD R5, R84, R82, R5 ;  /* 0x0000005254057224 */ /* 0x000fe200078e0205 */
[----:B------:R-:W-:Y:S01]  /*5eb0*/  SHF.L.U32 R83, R102, 0x10, RZ ;  /* 0x0000001066537819 */ /* 0x000fe200000006ff */
[----:B------:R-:W-:Y:S01]  /*5ec0*/  IMAD R11, R78, R11, RZ ;  /* 0x0000000b4e0b7224 */ /* 0x000fe200078e02ff */
[----:B------:R-:W-:Y:S01]  /*5ed0*/  I2IP.S8.S32.SAT R104, R2, R0, R105 ;  /* 0x0000000002687239 */ /* 0x000fe20000001469 */
[----:B------:R-:W-:Y:S01]  /*5ee0*/  IMAD R6, R85, R82, R6 ;  /* 0x0000005255067224 */ /* 0x000fe200078e0206 */
[----:B------:R-:W-:Y:S01]  /*5ef0*/  SHF.R.S32.HI R83, RZ, 0x18, R83 ;  /* 0x00000018ff537819 */ /* 0x000fe20000011453 */
[----:B------:R-:W-:Y:S01]  /*5f00*/  IMAD R8, R78, R12, RZ ;  /* 0x0000000c4e087224 */ /* 0x000fe200078e02ff */
[----:B------:R-:W-:Y:S01]  /*5f10*/  SHF.L.U32 R85, R102, 0x8, RZ ;  /* 0x0000000866557819 */ /* 0x000fe200000006ff */
[----:B------:R-:W-:Y:S02]  /*5f20*/  IMAD R9, R78, R13, RZ ;  /* 0x0000000d4e097224 */ /* 0x000fe400078e02ff */
[----:B------:R-:W-:Y:S01]  /*5f30*/  IMAD R11, R86, R82, R11 ;  /* 0x00000052560b7224 */ /* 0x000fe200078e020b */
[----:B------:R-:W-:Y:S01]  /*5f40*/  SHF.R.S32.HI R85, RZ, 0x18, R85 ;  /* 0x00000018ff557819 */ /* 0x000fe20000011455 */
[C---:B------:R-:W-:Y:S01]  /*5f50*/  IMAD R10, R78.reuse, R14, RZ ;  /* 0x0000000e4e0a7224 */ /* 0x040fe200078e02ff */
[----:B------:R-:W-:Y:S01]  /*5f60*/  SHF.R.S32.HI R86, RZ, 0x18, R103 ;  /* 0x00000018ff567819 */ /* 0x000fe20000011467 */
[----:B------:R-:W-:Y:S01]  /*5f70*/  IMAD R8, R81, R82, R8 ;  /* 0x0000005251087224 */ /* 0x000fe200078e0208 */
[----:B------:R-:W-:Y:S01]  /*5f80*/  I2IP.S8.S32.SAT R106, R11, R6, RZ ;  /* 0x000000060b6a7239 */ /* 0x000fe200000014ff */
[----:B------:R-:W-:Y:S01]  /*5f90*/  IMAD R9, R83, R82, R9 ;  /* 0x0000005253097224 */ /* 0x000fe200078e0209 */
[C---:B------:R-:W-:Y:S01]  /*5fa0*/  PRMT R83, R103.reuse, 0x8880, RZ ;  /* 0x0000888067537816 */ /* 0x040fe200000000ff */
[----:B------:R-:W-:Y:S01]  /*5fb0*/  IMAD.U32 R84, R103, 0x10000, RZ ;  /* 0x0001000067547824 */ /* 0x000fe200078e00ff */
[----:B------:R-:W-:Y:S01]  /*5fc0*/  I2IP.S8.S32.SAT R105, R5, R4, R106 ;  /* 0x0000000405697239 */ /* 0x000fe2000000146a */
[C---:B------:R-:W-:Y:S01]  /*5fd0*/  IMAD R15, R78.reuse, R15, RZ ;  /* 0x0000000f4e0f7224 */ /* 0x040fe200078e02ff */
[----:B------:R-:W-:Y:S01]  /*5fe0*/  SHF.R.S32.HI R81, RZ, 0x18, R102 ;  /* 0x00000018ff517819 */ /* 0x000fe20000011466 */
[----:B------:R-:W-:Y:S01]  /*5ff0*/  IMAD R10, R85, R82, R10 ;  /* 0x00000052550a7224 */ /* 0x000fe200078e020a */
[----:B------:R-:W-:Y:S01]  /*6000*/  SHF.R.S32.HI R84, RZ, 0x18, R84 ;  /* 0x00000018ff547819 */ /* 0x000fe20000011454 */
[C---:B------:R-:W-:Y:S01]  /*6010*/  IMAD R12, R78.reuse, R16, RZ ;  /* 0x000000104e0c7224 */ /* 0x040fe200078e02ff */
[----:B------:R-:W-:Y:S01]  /*6020*/  SHF.L.U32 R85, R103, 0x8, RZ ;  /* 0x0000000867557819 */ /* 0x000fe200000006ff */
[----:B------:R-:W-:Y:S02]  /*6030*/  IMAD R13, R78, R17, RZ ;  /* 0x000000114e0d7224 */ /* 0x000fe400078e02ff */
[----:B------:R-:W-:Y:S01]  /*6040*/  IMAD R15, R81, R82, R15 ;  /* 0x00000052510f7224 */ /* 0x000fe200078e020f */
[----:B------:R-:W-:Y:S01]  /*6050*/  PRMT R81, R88, 0x8880, RZ ;  /* 0x0000888058517816 */ /* 0x000fe200000000ff */
[----:B------:R-:W-:Y:S01]  /*6060*/  IMAD R14, R78, R18, RZ ;  /* 0x000000124e0e7224 */ /* 0x000fe200078e02ff */
[----:B------:R-:W-:Y:S01]  /*6070*/  SHF.R.S32.HI R85, RZ, 0x18, R85 ;  /* 0x00000018ff557819 */ /* 0x000fe20000011455 */
[----:B------:R-:W-:Y:S01]  /*6080*/  IMAD R12, R83, R82, R12 ;  /* 0x00000052530c7224 */ /* 0x000fe200078e020c */
[----:B------:R-:W-:Y:S01]  /*6090*/  I2IP.S8.S32.SAT R106, R15, R10, RZ ;  /* 0x0000000a0f6a7239 */ /* 0x000fe200000014ff */
[----:B------:R-:W-:Y:S01]  /*60a0*/  IMAD R13, R84, R82, R13 ;  /* 0x00000052540d7224 */ /* 0x000fe200078e020d */
[----:B------:R-:W-:Y:S01]  /*60b0*/  SHF.L.U32 R83, R88, 0x10, RZ ;  /* 0x0000001058537819 */ /* 0x000fe200000006ff */
[C---:B------:R-:W-:Y:S01]  /*60c0*/  IMAD R19, R78.reuse, R19, RZ ;  /* 0x000000134e137224 */ /* 0x040fe200078e02ff */
[----:B------:R-:W-:Y:S01]  /*60d0*/  I2IP.S8.S32.SAT R106, R9, R8, R106 ;  /* 0x00000008096a7239 */ /* 0x000fe2000000146a */
[----:B------:R-:W-:Y:S01]  /*60e0*/  IMAD R14, R85, R82, R14 ;  /* 0x00000052550e7224 */ /* 0x000fe200078e020e */
[----:B------:R-:W-:Y:S01]  /*60f0*/  SHF.R.S32.HI R83, RZ, 0x18, R83 ;  /* 0x00000018ff537819 */ /* 0x000fe20000011453 */
[C---:B------:R-:W-:Y:S01]  /*6100*/  IMAD R16, R78.reuse, R20, RZ ;  /* 0x000000144e107224 */ /* 0x040fe200078e02ff */
[----:B------:R-:W-:Y:S01]  /*6110*/  SHF.L.U32 R84, R89, 0x10, RZ ;  /* 0x0000001059547819 */ /* 0x000fe200000006ff */
[----:B------:R-:W-:Y:S01]  /*6120*/  IMAD R17, R78, R21, RZ ;  /* 0x000000154e117224 */ /* 0x000fe200078e02ff */
[----:B------:R-:W-:Y:S01]  /*6130*/  SHF.L.U32 R85, R88, 0x8, RZ ;  /* 0x0000000858557819 */ /* 0x000fe200000006ff */
[----:B------:R-:W-:Y:S01]  /*6140*/  IMAD R19, R86, R82, R19 ;  /* 0x0000005256137224 */ /* 0x000fe200078e0213 */
[----:B------:R-:W-:Y:S01]  /*6150*/  SHF.R.S32.HI R84, RZ, 0x18, R84 ;  /* 0x00000018ff547819 */ /* 0x000fe20000011454 */
[C---:B------:R-:W-:Y:S01]  /*6160*/  IMAD R18, R78.reuse, R22, RZ ;  /* 0x000000164e127224 */ /* 0x040fe200078e02ff */
[----:B------:R-:W-:Y:S01]  /*6170*/  SHF.R.S32.HI R85, RZ, 0x18, R85 ;  /* 0x00000018ff557819 */ /* 0x000fe20000011455 */
[----:B------:R-:W-:Y:S01]  /*6180*/  IMAD R16, R81, R82, R16 ;  /* 0x0000005251107224 */ /* 0x000fe200078e0210 */
[----:B------:R-:W-:Y:S01]  /*6190*/  I2IP.S8.S32.SAT R107, R19, R14, RZ ;  /* 0x0000000e136b7239 */ /* 0x000fe200000014ff */
[-C--:B------:R-:W-:Y:S01]  /*61a0*/  IMAD R17, R83, R82.reuse, R17 ;  /* 0x0000005253117224 */ /* 0x080fe200078e0211 */
[----:B------:R-:W-:Y:S01]  /*61b0*/  PRMT R83, R89, 0x8880, RZ ;  /* 0x0000888059537816 */ /* 0x000fe200000000ff */
[C---:B------:R-:W-:Y:S01]  /*61c0*/  IMAD R23, R78.reuse, R23, RZ ;  /* 0x000000174e177224 */ /* 0x040fe200078e02ff */
[----:B------:R-:W-:Y:S01]  /*61d0*/  SHF.R.S32.HI R81, RZ, 0x18, R88 ;  /* 0x00000018ff517819 */ /* 0x000fe20000011458 */
[----:B------:R-:W-:Y:S01]  /*61e0*/  IMAD R18, R85, R82, R18 ;  /* 0x0000005255127224 */ /* 0x000fe200078e0212 */
[----:B------:R-:W-:Y:S01]  /*61f0*/  SHF.L.U32 R85, R89, 0x8, RZ ;  /* 0x0000000859557819 */ /* 0x000fe200000006ff */
[C---:B------:R-:W-:Y:S01]  /*6200*/  IMAD R20, R78.reuse, R24, RZ ;  /* 0x000000184e147224 */ /* 0x040fe200078e02ff */
[----:B------:R-:W-:Y:S01]  /*6210*/  I2IP.S8.S32.SAT R107, R13, R12, R107 ;  /* 0x0000000c0d6b7239 */ /* 0x000fe2000000146b */
[----:B------:R-:W-:Y:S01]  /*6220*/  IMAD R21, R78, R25, RZ ;  /* 0x000000194e157224 */ /* 0x000fe200078e02ff */
[----:B------:R-:W-:Y:S01]  /*6230*/  SHF.R.S32.HI R85, RZ, 0x18, R85 ;  /* 0x00000018ff557819 */ /* 0x000fe20000011455 */
[----:B------:R-:W-:Y:S01]  /*6240*/  IMAD R23, R81, R82, R23 ;  /* 0x0000005251177224 */ /* 0x000fe200078e0217 */
[----:B------:R-:W-:Y:S01]  /*6250*/  PRMT R81, R90, 0x8880, RZ ;  /* 0x000088805a517816 */ /* 0x000fe200000000ff */
[----:B------:R-:W-:Y:S01]  /*6260*/  IMAD R22, R78, R26, RZ ;  /* 0x0000001a4e167224 */ /* 0x000fe200078e02ff */
[----:B------:R1:W-:Y:S01]  /*6270*/  STS.128 [R153+UR49+0x8200], R104 ;  /* 0x0082006899007988 */ /* 0x0003e20008000c31 */
[----:B------:R-:W-:Y:S01]  /*6280*/  IMAD R20, R83, R82, R20 ;  /* 0x0000005253147224 */ /* 0x000fe200078e0214 */
[----:B------:R-:W-:Y:S01]  /*6290*/  I2IP.S8.S32.SAT R112, R23, R18, RZ ;  /* 0x0000001217707239 */ /* 0x000fe200000014ff */
[----:B------:R-:W-:Y:S01]  /*62a0*/  IMAD R21, R84, R82, R21 ;  /* 0x0000005254157224 */ /* 0x000fe200078e0215 */
[----:B------:R-:W-:Y:S01]  /*62b0*/  SHF.R.S32.HI R86, RZ, 0x18, R89 ;  /* 0x00000018ff567819 */ /* 0x000fe20000011459 */
[----:B------:R-:W-:Y:S01]  /*62c0*/  IMAD.U32 R83, R90, 0x10000, RZ ;  /* 0x000100005a537824 */ /* 0x000fe200078e00ff */
[----:B------:R-:W-:Y:S01]  /*62d0*/  I2IP.S8.S32.SAT R112, R17, R16, R112 ;  /* 0x0000001011707239 */ /* 0x000fe20000001470 */
[----:B------:R-:W-:Y:S01]  /*62e0*/  IMAD R27, R78, R27, RZ ;  /* 0x0000001b4e1b7224 */ /* 0x000fe200078e02ff */
[----:B------:R-:W-:Y:S01]  /*62f0*/  SHF.L.U32 R84, R91, 0x10, RZ ;  /* 0x000000105b547819 */ /* 0x000fe200000006ff */
[----:B------:R-:W-:Y:S01]  /*6300*/  IMAD R22, R85, R82, R22 ;  /* 0x0000005255167224 */ /* 0x000fe200078e0216 */
[----:B------:R-:W-:Y:S01]  /*6310*/  SHF.L.U32 R85, R90, 0x8, RZ ;  /* 0x000000085a557819 */ /* 0x000fe200000006ff */
[C---:B------:R-:W-:Y:S01]  /*6320*/  IMAD R24, R78.reuse, R28, RZ ;  /* 0x0000001c4e187224 */ /* 0x040fe200078e02ff */
[----:B------:R-:W-:Y:S01]  /*6330*/  SHF.R.S32.HI R83, RZ, 0x18, R83 ;  /* 0x00000018ff537819 */ /* 0x000fe20000011453 */
[----:B------:R-:W-:Y:S01]  /*6340*/  IMAD R25, R78, R29, RZ ;  /* 0x0000001d4e197224 */ /* 0x000fe200078e02ff */
[----:B------:R-:W-:Y:S01]  /*6350*/  SHF.R.S32.HI R84, RZ, 0x18, R84 ;  /* 0x00000018ff547819 */ /* 0x000fe20000011454 */
[----:B------:R-:W-:Y:S01]  /*6360*/  IMAD R27, R86, R82, R27 ;  /* 0x00000052561b7224 */ /* 0x000fe200078e021b */
[----:B------:R-:W-:Y:S01]  /*6370*/  SHF.R.S32.HI R85, RZ, 0x18, R85 ;  /* 0x00000018ff557819 */ /* 0x000fe20000011455 */
[C---:B------:R-:W-:Y:S01]  /*6380*/  IMAD R26, R78.reuse, R30, RZ ;  /* 0x0000001e4e1a7224 */ /* 0x040fe200078e02ff */
[----:B------:R-:W-:Y:S01]  /*6390*/  SHF.R.S32.HI R86, RZ, 0x18, R91 ;  /* 0x00000018ff567819 */ /* 0x000fe2000001145b */
[----:B------:R-:W-:Y:S01]  /*63a0*/  IMAD R24, R81, R82, R24 ;  /* 0x0000005251187224 */ /* 0x000fe200078e0218 */
[----:B------:R-:W-:Y:S01]  /*63b0*/  I2IP.S8.S32.SAT R113, R27, R22, RZ ;  /* 0x000000161b717239 */ /* 0x000fe200000014ff */
[----:B------:R-:W-:Y:S01]  /*63c0*/  IMAD R25, R83, R82, R25 ;  /* 0x0000005253197224 */ /* 0x000fe200078e0219 */
[----:B------:R-:W-:Y:S01]  /*63d0*/  SHF.R.S32.HI R81, RZ, 0x18, R90 ;  /* 0x00000018ff517819 */ /* 0x000fe2000001145a */
[C---:B------:R-:W-:Y:S01]  /*63e0*/  IMAD R31, R78.reuse, R31, RZ ;  /* 0x0000001f4e1f7224 */ /* 0x040fe200078e02ff */
[----:B------:R-:W-:Y:S01]  /*63f0*/  I2IP.S8.S32.SAT R113, R21, R20, R113 ;  /* 0x0000001415717239 */ /* 0x000fe20000001471 */
[----:B------:R-:W-:Y:S01]  /*6400*/  IMAD R26, R85, R82, R26 ;  /* 0x00000052551a7224 */ /* 0x000fe200078e021a */
[C---:B------:R-:W-:Y:S01]  /*6410*/  PRMT R83, R91.reuse, 0x8880, RZ ;  /* 0x000088805b537816 */ /* 0x040fe200000000ff */
[C---:B------:R-:W-:Y:S01]  /*6420*/  IMAD R28, R78.reuse, R32, RZ ;  /* 0x000000204e1c7224 */ /* 0x040fe200078e02ff */
[----:B------:R-:W-:Y:S01]  /*6430*/  SHF.L.U32 R85, R91, 0x8, RZ ;  /* 0x000000085b557819 */ /* 0x000fe200000006ff */
[C---:B------:R-:W-:Y:S02]  /*6440*/  IMAD R29, R78.reuse, R33, RZ ;  /* 0x000000214e1d7224 */ /* 0x040fe400078e02ff */
[----:B------:R-:W-:Y:S01]  /*6450*/  IMAD R31, R81, R82, R31 ;  /* 0x00000052511f7224 */ /* 0x000fe200078e021f */
[----:B------:R-:W-:Y:S01]  /*6460*/  SHF.R.S32.HI R85, RZ, 0x18, R85 ;  /* 0x00000018ff557819 */ /* 0x000fe20000011455 */
[----:B------:R-:W-:Y:S01]  /*6470*/  IMAD R30, R78, R34, RZ ;  /* 0x000000224e1e7224 */ /* 0x000fe200078e02ff */
[----:B------:R-:W-:Y:S01]  /*6480*/  PRMT R81, R92, 0x8880, RZ ;  /* 0x000088805c517816 */ /* 0x000fe200000000ff */
[----:B------:R-:W-:Y:S01]  /*6490*/  IMAD R28, R83, R82, R28 ;  /* 0x00000052531c7224 */ /* 0x000fe200078e021c */
[----:B------:R-:W-:Y:S01]  /*64a0*/  I2IP.S8.S32.SAT R114, R31, R26, RZ ;  /* 0x0000001a1f727239 */ /* 0x000fe200000014ff */
[----:B------:R-:W-:Y:S01]  /*64b0*/  IMAD R29, R84, R82, R29 ;  /* 0x00000052541d7224 */ /* 0x000fe200078e021d */
[----:B------:R-:W-:Y:S01]  /*64c0*/  SHF.L.U32 R83, R92, 0x10, RZ ;  /* 0x000000105c537819 */ /* 0x000fe200000006ff */
[----:B------:R-:W-:Y:S01]  /*64d0*/  IMAD R35, R78, R35, RZ ;  /* 0x000000234e237224 */ /* 0x000fe200078e02ff */
[----:B------:R-:W-:Y:S01]  /*64e0*/  I2IP.S8.S32.SAT R114, R25, R24, R114 ;  /* 0x0000001819727239 */ /* 0x000fe20000001472 */
[----:B------:R-:W-:Y:S01]  /*64f0*/  IMAD R30, R85, R82, R30 ;  /* 0x00000052551e7224 */ /* 0x000fe200078e021e */
[----:B------:R-:W-:Y:S01]  /*6500*/  SHF.L.U32 R85, R92, 0x8, RZ ;  /* 0x000000085c557819 */ /* 0x000fe200000006ff */
[C---:B------:R-:W-:Y:S01]  /*6510*/  IMAD R32, R78.reuse, R36, RZ ;  /* 0x000000244e207224 */ /* 0x040fe200078e02ff */
[----:B------:R-:W-:Y:S01]  /*6520*/  SHF.R.S32.HI R83, RZ, 0x18, R83 ;  /* 0x00000018ff537819 */ /* 0x000fe20000011453 */
[----:B------:R-:W-:Y:S01]  /*6530*/  IMAD R33, R78, R37, RZ ;  /* 0x000000254e217224 */ /* 0x000fe200078e02ff */
[----:B------:R-:W-:Y:S01]  /*6540*/  SHF.R.S32.HI R85, RZ, 0x18, R85 ;  /* 0x00000018ff557819 */ /* 0x000fe20000011455 */
[----:B------:R-:W-:Y:S01]  /*6550*/  IMAD R35, R86, R82, R35 ;  /* 0x0000005256237224 */ /* 0x000fe200078e0223 */
[----:B------:R-:W-:Y:S01]  /*6560*/  PRMT R84, R93, 0x8880, RZ ;  /* 0x000088805d547816 */ /* 0x000fe200000000ff */
[----:B------:R-:W-:Y:S01]  /*6570*/  IMAD R34, R78, R38, RZ ;  /* 0x000000264e227224 */ /* 0x000fe200078e02ff */
[----:B------:R-:W-:Y:S01]  /*6580*/  SHF.L.U32 R86, R96, 0x10, RZ ;  /* 0x0000001060567819 */ /* 0x000fe200000006ff */
[----:B------:R-:W-:Y:S01]  /*6590*/  IMAD R32, R81, R82, R32 ;  /* 0x0000005251207224 */ /* 0x000fe200078e0220 */
[----:B------:R-:W-:Y:S01]  /*65a0*/  SHF.R.S32.HI R81, RZ, 0x18, R92 ;  /* 0x00000018ff517819 */ /* 0x000fe2000001145c */
[C---:B------:R-:W-:Y:S01]  /*65b0*/  IMAD R39, R78.reuse, R39, RZ ;  /* 0x000000274e277224 */ /* 0x040fe200078e02ff */
[----:B------:R-:W-:Y:S01]  /*65c0*/  I2IP.S8.S32.SAT R115, R35, R30, RZ ;  /* 0x0000001e23737239 */ /* 0x000fe200000014ff */
[-C--:B------:R-:W-:Y:S02]  /*65d0*/  IMAD R33, R83, R82.reuse, R33 ;  /* 0x0000005253217224 */ /* 0x080fe400078e0221 */
[----:B------:R-:W-:Y:S01]  /*65e0*/  IMAD R34, R85, R82, R34 ;  /* 0x0000005255227224 */ /* 0x000fe200078e0222 */
[----:B------:R-:W-:Y:S01]  /*65f0*/  I2IP.S8.S32.SAT R115, R29, R28, R115 ;  /* 0x0000001c1d737239 */ /* 0x000fe20000001473 */
[C---:B------:R-:W-:Y:S01]  /*6600*/  IMAD.U32 R83, R93.reuse, 0x10000, RZ ;  /* 0x000100005d537824 */ /* 0x040fe200078e00ff */
[----:B------:R-:W-:Y:S01]  /*6610*/  SHF.L.U32 R85, R93, 0x8, RZ ;  /* 0x000000085d557819 */ /* 0x000fe200000006ff */
[----:B------:R-:W-:Y:S01]  /*6620*/  IMAD R39, R81, R82, R39 ;  /* 0x0000005251277224 */ /* 0x000fe200078e0227 */
[----:B------:R-:W-:Y:S01]  /*6630*/  MOV R81, R84 ;  /* 0x0000005400517202 */ /* 0x000fe20000000f00 */
[C---:B------:R-:W-:Y:S01]  /*6640*/  IMAD R36, R78.reuse, R40, RZ ;  /* 0x000000284e247224 */ /* 0x040fe200078e02ff */
[----:B------:R-:W-:Y:S01]  /*6650*/  SHF.R.S32.HI R83, RZ, 0x18, R83 ;  /* 0x00000018ff537819 */ /* 0x000fe20000011453 */
[C---:B------:R-:W-:Y:S01]  /*6660*/  IMAD R37, R78.reuse, R41, RZ ;  /* 0x000000294e257224 */ /* 0x040fe200078e02ff */
[----:B------:R-:W-:Y:S01]  /*6670*/  SHF.R.S32.HI R85, RZ, 0x18, R85 ;  /* 0x00000018ff557819 */ /* 0x000fe20000011455 */
[C---:B------:R-:W-:Y:S01]  /*6680*/  IMAD R38, R78.reuse, R42, RZ ;  /* 0x0000002a4e267224 */ /* 0x040fe200078e02ff */
[----:B------:R1:W-:Y:S01]  /*6690*/  STS.128 [R172+0x8200], R112 ;  /* 0x00820070ac007388 */ /* 0x0003e20000000c00 */
[----:B------:R-:W-:Y:S01]  /*66a0*/  IMAD R36, R81, R82, R36 ;  /* 0x0000005251247224 */ /* 0x000fe200078e0224 */
[----:B------:R-:W-:Y:S01]  /*66b0*/  I2IP.S8.S32.SAT R120, R39, R34, RZ ;  /* 0x0000002227787239 */ /* 0x000fe200000014ff */
[-C--:B------:R-:W-:Y:S01]  /*66c0*/  IMAD R37, R83, R82.reuse, R37 ;  /* 0x0000005253257224 */ /* 0x080fe200078e0225 */
[----:B------:R-:W-:Y:S01]  /*66d0*/  SHF.R.S32.HI R84, RZ, 0x18, R93 ;  /* 0x00000018ff547819 */ /* 0x000fe2000001145d */
[----:B------:R-:W-:Y:S01]  /*66e0*/  IMAD R43, R78, R43, RZ ;  /* 0x0000002b4e2b7224 */ /* 0x000fe200078e02ff */
[C---:B------:R-:W-:Y:S01]  /*66f0*/  SHF.L.U32 R83, R94.reuse, 0x10, RZ ;  /* 0x000000105e537819 */ /* 0x040fe200000006ff */
[----:B------:R-:W-:Y:S01]  /*6700*/  IMAD R38, R85, R82, R38 ;  /* 0x0000005255267224 */ /* 0x000fe200078e0226 */
[----:B------:R-:W-:Y:S01]  /*6710*/  PRMT R81, R94, 0x8880, RZ ;  /* 0x000088805e517816 */ /* 0x000fe200000000ff */
[----:B------:R-:W-:Y:S01]  /*6720*/  IMAD R40, R78, R44, RZ ;  /* 0x0000002c4e287224 */ /* 0x000fe200078e02ff */
[----:B------:R-:W-:Y:S01]  /*6730*/  SHF.L.U32 R85, R94, 0x8, RZ ;  /* 0x000000085e557819 */ /* 0x000fe200000006ff */
[----:B------:R-:W-:Y:S01]  /*6740*/  IMAD R41, R78, R45, RZ ;  /* 0x0000002d4e297224 */ /* 0x000fe200078e02ff */
[----:B------:R-:W-:Y:S01]  /*6750*/  SHF.R.S32.HI R83, RZ, 0x18, R83 ;  /* 0x00000018ff537819 */ /* 0x000fe20000011453 */
[----:B------:R-:W-:Y:S01]  /*6760*/  IMAD R43, R84, R82, R43 ;  /* 0x00000052542b7224 */ /* 0x000fe200078e022b */
[----:B------:R-:W-:Y:S01]  /*6770*/  SHF.R.S32.HI R85, RZ, 0x18, R85 ;  /* 0x00000018ff557819 */ /* 0x000fe20000011455 */
[C---:B------:R-:W-:Y:S01]  /*6780*/  IMAD R42, R78.reuse, R46, RZ ;  /* 0x0000002e4e2a7224 */ /* 0x040fe200078e02ff */
[----:B------:R-:W-:Y:S01]  /*6790*/  I2IP.S8.S32.SAT R120, R33, R32, R120 ;  /* 0x0000002021787239 */ /* 0x000fe20000001478 */
[----:B------:R-:W-:Y:S01]  /*67a0*/  IMAD R40, R81, R82, R40 ;  /* 0x0000005251287224 */ /* 0x000fe200078e0228 */
[----:B------:R-:W-:Y:S01]  /*67b0*/  SHF.R.S32.HI R84, RZ, 0x18, R94 ;  /* 0x00000018ff547819 */ /* 0x000fe2000001145e */
[----:B------:R-:W-:Y:S01]  /*67c0*/  IMAD R47, R78, R47, RZ ;  /* 0x0000002f4e2f7224 */ /* 0x000fe200078e02ff */
[----:B------:R-:W-:Y:S01]  /*67d0*/  I2IP.S8.S32.SAT R121, R43, R38, RZ ;  /* 0x000000262b797239 */ /* 0x000fe200000014ff */
[-C--:B------:R-:W-:Y:S01]  /*67e0*/  IMAD R41, R83, R82.reuse, R41 ;  /* 0x0000005253297224 */ /* 0x080fe200078e0229 */
[----:B------:R-:W-:Y:S01]  /*67f0*/  PRMT R81, R95, 0x8880, RZ ;  /* 0x000088805f517816 */ /* 0x000fe200000000ff */
[-C--:B------:R-:W-:Y:S01]  /*6800*/  IMAD R42, R85, R82.reuse, R42 ;  /* 0x00000052552a7224 */ /* 0x080fe200078e022a */
[----:B------:R-:W-:Y:S01]  /*6810*/  SHF.L.U32 R83, R95, 0x10, RZ ;  /* 0x000000105f537819 */ /* 0x000fe200000006ff */
[----:B------:R-:W-:Y:S01]  /*6820*/  IMAD R47, R84, R82, R47 ;  /* 0x00000052542f7224 */ /* 0x000fe200078e022f */
[----:B------:R-:W-:Y:S01]  /*6830*/  I2IP.S8.S32.SAT R121, R37, R36, R121 ;  /* 0x0000002425797239 */ /* 0x000fe20000001479 */
[C---:B------:R-:W-:Y:S01]  /*6840*/  IMAD R44, R78.reuse, R48, RZ ;  /* 0x000000304e2c7224 */ /* 0x040fe200078e02ff */
[----:B------:R-:W-:Y:S01]  /*6850*/  SHF.R.S32.HI R83, RZ, 0x18, R83 ;  /* 0x00000018ff537819 */ /* 0x000fe20000011453 */
[----:B------:R-:W-:Y:S01]  /*6860*/  IMAD.SHL.U32 R84, R95, 0x100, RZ ;  /* 0x000001005f547824 */ /* 0x000fe200078e00ff */
[----:B------:R-:W-:Y:S01]  /*6870*/  I2IP.S8.S32.SAT R122, R47, R42, RZ ;  /* 0x0000002a2f7a7239 */ /* 0x000fe200000014ff */
[----:B------:R-:W-:Y:S01]  /*6880*/  IMAD R45, R78, R49, RZ ;  /* 0x000000314e2d7224 */ /* 0x000fe200078e02ff */
[----:B------:R-:W-:Y:S01]  /*6890*/  PRMT R85, R96, 0x8880, RZ ;  /* 0x0000888060557816 */ /* 0x000fe200000000ff */
[----:B------:R-:W-:Y:S01]  /*68a0*/  IMAD R44, R81, R82, R44 ;  /* 0x00000052512c7224 */ /* 0x000fe200078e022c */
[----:B------:R-:W-:Y:S01]  /*68b0*/  SHF.R.S32.HI R81, RZ, 0x18, R84 ;  /* 0x00000018ff517819 */ /* 0x000fe20000011454 */
[C---:B------:R-:W-:Y:S01]  /*68c0*/  IMAD R46, R78.reuse, R50, RZ ;  /* 0x000000324e2e7224 */ /* 0x040fe200078e02ff */
[----:B------:R-:W-:Y:S01]  /*68d0*/  I2IP.S8.S32.SAT R122, R41, R40, R122 ;  /* 0x00000028297a7239 */ /* 0x000fe2000000147a */
[----:B------:R-:W-:Y:S01]  /*68e0*/  IMAD R45, R83, R82, R45 ;  /* 0x00000052532d7224 */ /* 0x000fe200078e022d */
[----:B------:R-:W-:Y:S01]  /*68f0*/  SHF.R.S32.HI R83, RZ, 0x18, R95 ;  /* 0x00000018ff537819 */ /* 0x000fe2000001145f */
[----:B------:R-:W-:Y:S01]  /*6900*/  IMAD R51, R78, R51, RZ ;  /* 0x000000334e337224 */ /* 0x000fe200078e02ff */
[----:B------:R-:W-:Y:S01]  /*6910*/  SHF.L.U32 R84, R96, 0x8, RZ ;  /* 0x0000000860547819 */ /* 0x000fe200000006ff */
[C---:B------:R-:W-:Y:S02]  /*6920*/  IMAD R48, R78.reuse, R52, RZ ;  /* 0x000000344e307224 */ /* 0x040fe400078e02ff */
[-C--:B------:R-:W-:Y:S01]  /*6930*/  IMAD R46, R81, R82.reuse, R46 ;  /* 0x00000052512e7224 */ /* 0x080fe200078e022e */
[----:B------:R-:W-:Y:S01]  /*6940*/  SHF.R.S32.HI R81, RZ, 0x18, R86 ;  /* 0x00000018ff517819 */ /* 0x000fe20000011456 */
[C---:B------:R-:W-:Y:S01]  /*6950*/  IMAD R49, R78.reuse, R53, RZ ;  /* 0x000000354e317224 */ /* 0x040fe200078e02ff */
[----:B------:R-:W-:Y:S01]  /*6960*/  SHF.R.S32.HI R86, RZ, 0x18, R99 ;  /* 0x00000018ff567819 */ /* 0x000fe20000011463 */
[----:B------:R-:W-:Y:S01]  /*6970*/  IMAD R51, R83, R82, R51 ;  /* 0x0000005253337224 */ /* 0x000fe200078e0233 */
[----:B------:R-:W-:Y:S01]  /*6980*/  SHF.R.S32.HI R83, RZ, 0x18, R84 ;  /* 0x00000018ff537819 */ /* 0x000fe20000011454 */
[C---:B------:R-:W-:Y:S01]  /*6990*/  IMAD R50, R78.reuse, R54, RZ ;  /* 0x000000364e327224 */ /* 0x040fe200078e02ff */
[----:B------:R-:W-:Y:S01]  /*69a0*/  SHF.R.S32.HI R84, RZ, 0x18, R96 ;  /* 0x00000018ff547819 */ /* 0x000fe20000011460 */
[----:B------:R-:W-:Y:S01]  /*69b0*/  IMAD R48, R85, R82, R48 ;  /* 0x0000005255307224 */ /* 0x000fe200078e0230 */
[----:B------:R-:W-:Y:S01]  /*69c0*/  I2IP.S8.S32.SAT R123, R51, R46, RZ ;  /* 0x0000002e337b7239 */ /* 0x000fe200000014ff */
[C---:B------:R-:W-:Y:S01]  /*69d0*/  IMAD R55, R78.reuse, R55, RZ ;  /* 0x000000374e377224 */ /* 0x040fe200078e02ff */
[----:B------:R-:W-:Y:S01]  /*69e0*/  SHF.L.U32 R85, R97, 0x10, RZ ;  /* 0x0000001061557819 */ /* 0x000fe200000006ff */
[----:B------:R-:W-:Y:S01]  /*69f0*/  IMAD R49, R81, R82, R49 ;  /* 0x0000005251317224 */ /* 0x000fe200078e0231 */
[----:B------:R-:W-:Y:S01]  /*6a00*/  PRMT R81, R97, 0x8880, RZ ;  /* 0x0000888061517816 */ /* 0x000fe200000000ff */
[----:B------:R-:W-:Y:S01]  /*6a10*/  IMAD R52, R78, R56, RZ ;  /* 0x000000384e347224 */ /* 0x000fe200078e02ff */
[----:B------:R-:W-:Y:S01]  /*6a20*/  I2IP.S8.S32.SAT R123, R45, R44, R123 ;  /* 0x0000002c2d7b7239 */ /* 0x000fe2000000147b */
[-C--:B------:R-:W-:Y:S01]  /*6a30*/  IMAD R50, R83, R82.reuse, R50 ;  /* 0x0000005253327224 */ /* 0x080fe200078e0232 */
[----:B------:R-:W-:Y:S01]  /*6a40*/  SHF.R.S32.HI R83, RZ, 0x18, R85 ;  /* 0x00000018ff537819 */ /* 0x000fe20000011455 */
[-C--:B------:R-:W-:Y:S01]  /*6a50*/  IMAD R55, R84, R82.reuse, R55 ;  /* 0x0000005254377224 */ /* 0x080fe200078e0237 */
[----:B------:R-:W-:Y:S01]  /*6a60*/  PRMT R85, R98, 0x8880, RZ ;  /* 0x0000888062557816 */ /* 0x000fe200000000ff */
[----:B------:R-:W-:Y:S01]  /*6a70*/  IMAD R52, R81, R82, R52 ;  /* 0x0000005251347224 */ /* 0x000fe200078e0234 */
[----:B------:R-:W-:Y:S01]  /*6a80*/  SHF.L.U32 R81, R97, 0x8, RZ ;  /* 0x0000000861517819 */ /* 0x000fe200000006ff */
[C---:B------:R-:W-:Y:S01]  /*6a90*/  IMAD R53, R78.reuse, R57, RZ ;  /* 0x000000394e357224 */ /* 0x040fe200078e02ff */
[----:B------:R1:W-:Y:S01]  /*6aa0*/  STS.128 [R171+0x8200], R120 ;  /* 0x00820078ab007388 */ /* 0x0003e20000000c00 */
[----:B------:R-:W-:Y:S01]  /*6ab0*/  IMAD R54, R78, R58, RZ ;  /* 0x0000003a4e367224 */ /* 0x000fe200078e02ff */
[----:B------:R-:W-:Y:S01]  /*6ac0*/  SHF.R.S32.HI R81, RZ, 0x18, R81 ;  /* 0x00000018ff517819 */ /* 0x000fe20000011451 */
[----:B------:R-:W-:Y:S01]  /*6ad0*/  IMAD R53, R83, R82, R53 ;  /* 0x0000005253357224 */ /* 0x000fe200078e0235 */
[----:B------:R-:W-:Y:S01]  /*6ae0*/  SHF.L.U32 R84, R98, 0x10, RZ ;  /* 0x0000001062547819 */ /* 0x000fe200000006ff */
[C---:B------:R-:W-:Y:S01]  /*6af0*/  IMAD R59, R78.reuse, R59, RZ ;  /* 0x0000003b4e3b7224 */ /* 0x040fe200078e02ff */
[----:B------:R-:W-:Y:S01]  /*6b00*/  SHF.R.S32.HI R83, RZ, 0x18, R97 ;  /* 0x00000018ff537819 */ /* 0x000fe20000011461 */
[C---:B------:R-:W-:Y:S01]  /*6b10*/  IMAD R56, R78.reuse, R60, RZ ;  /* 0x0000003c4e387224 */ /* 0x040fe200078e02ff */
[----:B------:R-:W-:Y:S01]  /*6b20*/  I2IP.S8.S32.SAT R124, R55, R50, RZ ;  /* 0x00000032377c7239 */ /* 0x000fe200000014ff */
[----:B------:R-:W-:Y:S01]  /*6b30*/  IMAD R54, R81, R82, R54 ;  /* 0x0000005251367224 */ /* 0x000fe200078e0236 */
[----:B------:R-:W-:Y:S01]  /*6b40*/  SHF.R.S32.HI R84, RZ, 0x18, R84 ;  /* 0x00000018ff547819 */ /* 0x000fe20000011454 */
[----:B------:R-:W-:Y:S01]  /*6b50*/  IMAD R57, R78, R61, RZ ;  /* 0x0000003d4e397224 */ /* 0x000fe200078e02ff */
[----:B------:R-:W-:Y:S01]  /*6b60*/  I2IP.S8.S32.SAT R124, R49, R48, R124 ;  /* 0x00000030317c7239 */ /* 0x000fe2000000147c */
[-C--:B------:R-:W-:Y:S01]  /*6b70*/  IMAD R59, R83, R82.reuse, R59 ;  /* 0x00000052533b7224 */ /* 0x080fe200078e023b */
[----:B------:R-:W-:Y:S01]  /*6b80*/  PRMT R83, R99, 0x8880, RZ ;  /* 0x0000888063537816 */ /* 0x000fe200000000ff */
[-C--:B------:R-:W-:Y:S01]  /*6b90*/  IMAD R56, R85, R82.reuse, R56 ;  /* 0x0000005255387224 */ /* 0x080fe200078e0238 */
[----:B------:R-:W-:Y:S01]  /*6ba0*/  SHF.R.S32.HI R81, RZ, 0x18, R98 ;  /* 0x00000018ff517819 */ /* 0x000fe20000011462 */
[----:B------:R-:W-:Y:S01]  /*6bb0*/  IMAD R57, R84, R82, R57 ;  /* 0x0000005254397224 */ /* 0x000fe200078e0239 */
[----:B------:R-:W-:Y:S01]  /*6bc0*/  I2IP.S8.S32.SAT R125, R59, R54, RZ ;  /* 0x000000363b7d7239 */ /* 0x000fe200000014ff */
[C---:B------:R-:W-:Y:S01]  /*6bd0*/  IMAD R58, R78.reuse, R62, RZ ;  /* 0x0000003e4e3a7224 */ /* 0x040fe200078e02ff */
[C---:B------:R-:W-:Y:S01]  /*6be0*/  SHF.L.U32 R85, R99.reuse, 0x8, RZ ;  /* 0x0000000863557819 */ /* 0x040fe200000006ff */
[----:B------:R-:W-:Y:S01]  /*6bf0*/  IMAD.U32 R84, R99, 0x10000, RZ ;  /* 0x0001000063547824 */ /* 0x000fe200078e00ff */
[----:B------:R-:W-:Y:S01]  /*6c00*/  I2IP.S8.S32.SAT R125, R53, R52, R125 ;  /* 0x00000034357d7239 */ /* 0x000fe2000000147d */
[C---:B------:R-:W-:Y:S01]  /*6c10*/  IMAD R63, R78.reuse, R63, RZ ;  /* 0x0000003f4e3f7224 */ /* 0x040fe200078e02ff */
[----:B------:R-:W-:Y:S01]  /*6c20*/  SHF.R.S32.HI R85, RZ, 0x18, R85 ;  /* 0x00000018ff557819 */ /* 0x000fe20000011455 */
[C---:B------:R-:W-:Y:S01]  /*6c30*/  IMAD R60, R78.reuse, R64, RZ ;  /* 0x000000404e3c7224 */ /* 0x040fe200078e02ff */
[----:B------:R-:W-:Y:S01]  /*6c40*/  SHF.R.S32.HI R84, RZ, 0x18, R84 ;  /* 0x00000018ff547819 */ /* 0x000fe20000011454 */
[-C--:B------:R-:W-:Y:S02]  /*6c50*/  IMAD R58, R87, R82.reuse, R58 ;  /* 0x00000052573a7224 */ /* 0x080fe400078e023a */
[C---:B------:R-:W-:Y:S02]  /*6c60*/  IMAD R61, R78.reuse, R65, RZ ;  /* 0x000000414e3d7224 */ /* 0x040fe400078e02ff */
[-C--:B------:R-:W-:Y:S02]  /*6c70*/  IMAD R63, R81, R82.reuse, R63 ;  /* 0x00000052513f7224 */ /* 0x080fe400078e023f */
[----:B------:R-:W-:Y:S02]  /*6c80*/  IMAD R60, R83, R82, R60 ;  /* 0x00000052533c7224 */ /* 0x000fe400078e023c */
[----:B------:R-:W-:Y:S01]  /*6c90*/  IMAD R62, R78, R66, RZ ;  /* 0x000000424e3e7224 */ /* 0x000fe200078e02ff */
[----:B------:R-:W-:Y:S01]  /*6ca0*/  I2IP.S8.S32.SAT R126, R63, R58, RZ ;  /* 0x0000003a3f7e7239 */ /* 0x000fe200000014ff */
[----:B------:R-:W-:Y:S02]  /*6cb0*/  IMAD R61, R84, R82, R61 ;  /* 0x00000052543d7224 */ /* 0x000fe400078e023d */
[----:B------:R-:W-:Y:S01]  /*6cc0*/  IMAD R67, R78, R67, RZ ;  /* 0x000000434e437224 */ /* 0x000fe200078e02ff */
[----:B------:R-:W-:Y:S01]  /*6cd0*/  I2IP.S8.S32.SAT R126, R57, R56, R126 ;  /* 0x00000038397e7239 */ /* 0x000fe2000000147e */
[-C--:B------:R-:W-:Y:S02]  /*6ce0*/  IMAD R62, R85, R82.reuse, R62 ;  /* 0x00000052553e7224 */ /* 0x080fe400078e023e */
[----:B------:R-:W-:Y:S05]  /*6cf0*/  IMAD R67, R86, R82, R67 ;  /* 0x0000005256437224 */ /* 0x000fea00078e0243 */
[----:B------:R-:W-:Y:S04]  /*6d00*/  I2IP.S8.S32.SAT R127, R67, R62, RZ ;  /* 0x0000003e437f7239 */ /* 0x000fe800000014ff */
[----:B------:R-:W-:Y:S05]  /*6d10*/  I2IP.S8.S32.SAT R127, R61, R60, R127 ;  /* 0x0000003c3d7f7239 */ /* 0x000fea000000147f */
[----:B------:R1:W-:Y:S01]  /*6d20*/  STS.128 [R170+0x8200], R124 ;  /* 0x0082007caa007388 */ /* 0x0003e20000000c00 */
[----:B------:R-:W-:Y:S01]  /*6d30*/  @!PT LDS RZ, [RZ] ;  /* 0x00000000fffff984 */ /* 0x000fe20000000800 */
[----:B------:R-:W-:Y:S01]  /*6d40*/  @!PT LDS RZ, [RZ] ;  /* 0x00000000fffff984 */ /* 0x000fe20000000800 */
[----:B------:R-:W-:Y:S01]  /*6d50*/  @!PT LDS RZ, [RZ] ;  /* 0x00000000fffff984 */ /* 0x000fe20000000800 */
[----:B------:R-:W-:Y:S01]  /*6d60*/  @!PT LDS RZ, [RZ] ;  /* 0x00000000fffff984 */ /* 0x000fe20000000800 */
[----:B------:R2:W-:Y:S07]  /*6d70*/  MEMBAR.ALL.CTA ;  /* 0x0000000000007992 */ /* 0x0005ee0000008000 */
[----:B--2---:R-:W2:Y:S02]  /*6d80*/  FENCE.VIEW.ASYNC.S ;  /* 0x00000000000073c6 */ /* 0x004ea40000000000 */
[----:B--2---:R-:W-:Y:S06]  /*6d90*/  BAR.SYNC.DEFER_BLOCKING 0x1, 0x80 ;  /* 0x0042000000007b1d */ /* 0x004fec0000010000 */
[----:B------:R-:W-:Y:S05]  /*6da0*/  @P0 BRA `(.L_x_100) ;  /* 0x0000000000280947 */ /* 0x000fea0003800000 */
[----:B------:R-:W-:Y:S02]  /*6db0*/  UIADD3 UR4, UPT, UPT, UR49, 0x8200, URZ ;  /* 0x0000820031047890 */ /* 0x000fe4000fffe0ff */
[----:B------:R-:W-:Y:S01]  /*6dc0*/  UIADD3 UR6, UP0, UPT, UR52, 0x680, URZ ;  /* 0x0000068034067890 */ /* 0x000fe2000ff1e0ff */
[----:B------:R-:W-:Y:S03]  /*6dd0*/  UMOV UR43, UR36 ;  /* 0x00000024002b7c82 */ /* 0x000fe60008000000 */
[----:B------:R-:W-:Y:S01]  /*6de0*/  MOV R166, UR4 ;  /* 0x0000000400a67c02 */ /* 0x000fe20008000f00 */
[----:B------:R-:W-:Y:S03]  /*6df0*/  UIADD3.X UR7, UPT, UPT, URZ, UR53, URZ, UP0, !UPT ;  /* 0x00000035ff077290 */ /* 0x000fe600087fe4ff */
[----:B------:R-:W-:Y:S11]  /*6e00*/  R2UR UR40, R166 ;  /* 0x00000000a62872ca */ /* 0x000ff600000e0000 */
[----:B------:R-:W-:Y:S02]  /*6e10*/  @!UPT UIADD3 URZ, UPT, UPT, URZ, URZ, URZ ;  /* 0x000000fffffff290 */ /* 0x000fe4000fffe0ff */
[----:B------:R2:W-:Y:S01]  /*6e20*/  UTMASTG.3D [UR40], [UR6] ;  /* 0x00000028060073b5 */ /* 0x0005e20008010000 */
[----:B------:R0:W-:Y:S01]  /*6e30*/  UTMACMDFLUSH ;  /* 0x00000000000079b7 */ /* 0x0001e20000000000 */
[----:B--2---:R-:W-:Y:S04]  /*6e40*/  DEPBAR.LE SB0, 0x1 ;  /* 0x000080400000791a */ /* 0x004fe80000000000 */
.L_x_100:
[----:B------:R-:W-:Y:S05]  /*6e50*/  BSYNC.RECONVERGENT B0 ;  /* 0x0000000000007941 */ /* 0x000fea0003800200 */
.L_x_99:
[----:B------:R-:W-:Y:S06]  /*6e60*/  BAR.SYNC.DEFER_BLOCKING 0x1, 0x80 ;  /* 0x0042000000007b1d */ /* 0x000fec0000010000 */
[----:B------:R-:W2:Y:S01]  /*6e70*/  @P6 SYNCS.PHASECHK.TRANS64.TRYWAIT P0, [R118+URZ+0x70], R119 ;  /* 0x00007077760065a7 */ /* 0x000ea200080011ff */
[----:B------:R-:W-:Y:S01]  /*6e80*/  BSSY B1, `(.L_x_101) ;  /* 0x0000023000017945 */ /* 0x000fe20003800000 */
[----:B--2---:R-:W-:Y:S03]  /*6e90*/  @P6 SEL R109, RZ, 0x1, !P0 ;  /* 0x00000001ff6d6807 */ /* 0x004fe60004000000 */
[----:B------:R-:W-:Y:S05]  /*6ea0*/  @!P6 BRA `(.L_x_102) ;  /* 0x000000000080e947 */ /* 0x000fea0003800000 */
[----:B------:R-:W-:Y:S01]  /*6eb0*/  ISETP.NE.AND P1, PT, R110, RZ, PT ;  /* 0x000000ff6e00720c */ /* 0x000fe20003f25270 */
[----:B------:R-:W-:Y:S01]  /*6ec0*/  BSSY B0, `(.L_x_103) ;  /* 0x000000a000007945 */ /* 0x000fe20003800000 */
[----:B------:R-:W-:Y:S11]  /*6ed0*/  ISETP.NE.AND P0, PT, R109, RZ, PT ;  /* 0x000000ff6d00720c */ /* 0x000ff60003f05270 */
[----:B------:R-:W-:Y:S04]  /*6ee0*/  @P1 IMAD R5, R160, 0x2000, R111 ;  /* 0x00002000a0051824 */ /* 0x000fe800078e026f */
[--C-:B------:R-:W-:Y:S01]  /*6ef0*/  @P1 IMAD.IADD R4, R165, 0x1, R5.reuse ;  /* 0x00000001a5041824 */ /* 0x100fe200078e0205 */
[----:B------:R-:W-:Y:S01]  /*6f00*/  @P1 IADD3 R2, PT, PT, R164, R5, RZ ;  /* 0x00000005a4021210 */ /* 0x000fe20007ffe0ff */
[----:B------:R-:W-:Y:S01]  /*6f10*/  @P1 IMAD.IADD R0, R116, 0x1, R5 ;  /* 0x0000000174001824 */ /* 0x000fe200078e0205 */
[----:B------:R-:W-:Y:S06]  /*6f20*/  @P0 BRA `(.L_x_104) ;  /* 0x00000000000c0947 */ /* 0x000fec0003800000 */
[----:B------:R-:W-:Y:S04]  /*6f30*/  SHF.L.U32 R3, R159, 0x1f, RZ ;  /* 0x0000001f9f037819 */ /* 0x000fe800000006ff */
[----:B------:R-:W2:Y:S02]  /*6f40*/  SYNCS.PHASECHK.TRANS64.TRYWAIT P0, [R118+URZ+0x70], R3 ;  /* 0x00007003760075a7 */ /* 0x000ea400080011ff */
[----:B--2---:R-:W-:Y:S05]  /*6f50*/  @!P0 BRA `(.L_x_105) ;  /* 0x0000004c00488947 */ /* 0x004fea0003800000 */
.L_x_104:
[----:B------:R-:W-:Y:S05]  /*6f60*/  BSYNC B0 ;  /* 0x0000000000007941 */ /* 0x000fea0003800000 */
.L_x_103:
[----:B------:R-:W-:Y:S01]  /*6f70*/  ISETP.NE.AND P0, PT, R110, RZ, PT ;  /* 0x000000ff6e00720c */ /* 0x000fe20003f05270 */
[----:B--2---:R-:W-:Y:S02]  /*6f80*/  VIADD R118, R118, 0x90 ;  /* 0x0000009076767836 */ /* 0x004fe40000000000 */
[----:B------:R-:W-:Y:S02]  /*6f90*/  IMAD.U32 R3, RZ, RZ, UR37 ;  /* 0x00000025ff037e24 */ /* 0x000fe4000f8e00ff */
[----:B------:R-:W-:Y:S03]  /*6fa0*/  VIADD R160, R160, 0x1 ;  /* 0x00000001a0a07836 */ /* 0x000fe60000000000 */
[----:B------:R-:W-:Y:S05]  /*6fb0*/  PRMT R3, R3, 0x654, R118 ;  /* 0x0000065403037816 */ /* 0x000fea0000000076 */
[----:B------:R2:W3:Y:S04]  /*6fc0*/  @P0 LDS.128 R100, [R5+0x200] ;  /* 0x0002000005640984 */ /* 0x0004e80000000c00 */
[----:B------:R2:W4:Y:S04]  /*6fd0*/  @P0 LDS.128 R88, [R4+0x200] ;  /* 0x0002000004580984 */ /* 0x0005280000000c00 */
        /* <DEDUP_REMOVED lines=9> */
[----:B------:R-:W-:Y:S02]  /*7070*/  SEL R6, RZ, 0x1, P0 ;  /* 0x00000001ff067807 */ /* 0x000fe40000000000 */
[----:B------:R-:W-:Y:S02]  /*7080*/  SEL R160, R160, RZ, P0 ;  /* 0x000000ffa0a07207 */ /* 0x000fe40000000000 */
[----:B------:R-:W-:Y:S01]  /*7090*/  LOP3.LUT R159, R159, R6, RZ, 0x3c, !PT ;  /* 0x000000069f9f7212 */ /* 0x000fe200078e3cff */
[----:B-----5:R2:W-:Y:S06]  /*70a0*/  SYNCS.ARRIVE.TRANS64.RED.A1T0 RZ, [R3+URZ], RZ ;  /* 0x000000ff03ff79a7 */ /* 0x0205ec00081004ff */
.L_x_102:
[----:B------:R-:W-:Y:S05]  /*70b0*/  BSYNC B1 ;  /* 0x0000000000017941 */ /* 0x000fea0003800000 */
.L_x_101:
[----:B--2---:R-:W-:Y:S05]  /*70c0*/  VIADD R3, R80, 0x40 ;  /* 0x0000004050037836 */ /* 0x004fea0000000000 */
[----:B------:R-:W-:Y:S04]  /*70d0*/  SHF.R.U32.HI R3, RZ, 0x15, R3 ;  /* 0x00000015ff037819 */ /* 0x000fe80000011603 */
[----:B------:R-:W-:Y:S11]  /*70e0*/  LOP3.LUT P0, RZ, R3, 0x3, R154, 0x48, !PT ;  /* 0x0000000303ff7812 */ /* 0x000ff6000780489a */
[----:B------:R-:W-:Y:S02]  /*70f0*/  @!UPT UIADD3 URZ, UPT, UPT, URZ, URZ, URZ ;  /* 0x000000fffffff290 */ /* 0x000fe4000fffe0ff */
[----:B------:R-:W-:Y:S05]  /*7100*/  @!P0 BRA `(.L_x_106) ;  /* 0x0000000000408947 */ /* 0x000fea0003800000 */
[----:B------:R-:W2:Y:S01]  /*7110*/  LDCU.64 UR8, c[0x4][0x78] ;  /* 0x01000f00ff0877ac */ /* 0x000ea20008000a00 */
[----:B------:R-:W-:Y:S01]  /*7120*/  MOV R3, 0x0 ;  /* 0x0000000000037802 */ /* 0x000fe20000000f00 */
[----:B------:R-:W-:Y:S02]  /*7130*/  HFMA2 R12, -RZ, RZ, 0, 5.9604644775390625e-08 ;  /* 0x00000001ff0c7431 */ /* 0x000fe400000001ff */
[----:B------:R-:W-:Y:S02]  /*7140*/  IMAD.MOV.U32 R8, RZ, RZ, 0x192 ;  /* 0x00000192ff087424 */ /* 0x000fe400078e00ff */
[----:B------:R-:W-:Y:S01]  /*7150*/  IMAD.MOV.U32 R13, RZ, RZ, RZ ;  /* 0x000000ffff0d7224 */ /* 0x000fe200078e00ff */
[----:B------:R-:W5:Y:S01]  /*7160*/  LDCU.64 UR6, c[0x4][0x80] ;  /* 0x01001000ff0677ac */ /* 0x000f620008000a00 */
[----:B------:R-:W1:Y:S01]  /*7170*/  LDC.64 R2, c[0x4][R3] ;  /* 0x0100000003027b82 */ /* 0x000e620000000a00 */
[----:B------:R-:W3:Y:S01]  /*7180*/  LDCU.64 UR4, c[0x4][0x18] ;  /* 0x01000300ff0477ac */ /* 0x000ee20008000a00 */
[----:B--2---:R-:W-:Y:S01]  /*7190*/  MOV R5, UR9 ;  /* 0x0000000900057c02 */ /* 0x004fe20008000f00 */
[----:B------:R-:W-:Y:S01]  /*71a0*/  IMAD.U32 R4, RZ, RZ, UR8 ;  /* 0x00000008ff047e24 */ /* 0x000fe2000f8e00ff */
[----:B-----5:R-:W-:Y:S01]  /*71b0*/  MOV R7, UR7 ;  /* 0x0000000700077c02 */ /* 0x020fe20008000f00 */
[----:B------:R-:W-:Y:S01]  /*71c0*/  IMAD.U32 R6, RZ, RZ, UR6 ;  /* 0x00000006ff067e24 */ /* 0x000fe2000f8e00ff */
[----:B---3--:R-:W-:Y:S01]  /*71d0*/  MOV R11, UR5 ;  /* 0x00000005000b7c02 */ /* 0x008fe20008000f00 */
[----:B------:R-:W-:Y:S02]  /*71e0*/  IMAD.U32 R10, RZ, RZ, UR4 ;  /* 0x00000004ff0a7e24 */ /* 0x000fe4000f8e00ff */
[----:B------:R-:W-:Y:S07]  /*71f0*/  LEPC R20, `(.L_x_106) ;  /* 0x000000001014794e */ /* 0x000fee0000000000 */
[----:B-1--4-:R-:W-:Y:S05]  /*7200*/  CALL.ABS.NOINC R2 ;  /* 0x0000000002007343 */ /* 0x012fea0003c00000 */
.L_x_106:
[----:B------:R-:W-:Y:S05]  /*7210*/  WARPSYNC.ALL ;  /* 0x0000000000007948 */ /* 0x000fea0003800000 */
[----:B------:R-:W-:Y:S01]  /*7220*/  R2UR UR4, R80 ;  /* 0x00000000500472ca */ /* 0x000fe200000e0000 */
[----:B------:R-:W-:Y:S01]  /*7230*/  BSSY.RECONVERGENT B0, `(.L_x_107) ;  /* 0x000011c000007945 */ /* 0x000fe20003800200 */
[C---:B---3--:R-:W-:Y:S02]  /*7240*/  PRMT R81, R100.reuse, 0x8880, RZ ;  /* 0x0000888064517816 */ /* 0x048fe400000000ff */
[C---:B------:R-:W-:Y:S02]  /*7250*/  SHF.L.U32 R84, R100.reuse, 0x8, RZ ;  /* 0x0000000864547819 */ /* 0x040fe400000006ff */
[----:B------:R-:W-:Y:S02]  /*7260*/  SHF.L.U32 R83, R100, 0x10, RZ ;  /* 0x0000001064537819 */ /* 0x000fe400000006ff */
[----:B------:R-:W-:Y:S02]  /*7270*/  SHF.R.S32.HI R84, RZ, 0x18, R84 ;  /* 0x00000018ff547819 */ /* 0x000fe40000011454 */
[----:B------:R-:W-:Y:S02]  /*7280*/  SHF.R.S32.HI R83, RZ, 0x18, R83 ;  /* 0x00000018ff537819 */ /* 0x000fe40000011453 */
[----:B------:R-:W-:Y:S01]  /*7290*/  ISETP.NE.AND P0, PT, R167, RZ, PT ;  /* 0x000000ffa700720c */ /* 0x000fe20003f05270 */
[----:B------:R-:W2:Y:S01]  /*72a0*/  LDTM.x64 R4, tmem[UR4+0x40] ;  /* 0x00004004000479ee */ /* 0x000ea20008340000 */
[----:B------:R-:W-:Y:S01]  /*72b0*/  ISETP.NE.AND P6, PT, R117, RZ, PT ;  /* 0x000000ff7500720c */ /* 0x000fe20003fc5270 */
[C---:B--2---:R-:W-:Y:S02]  /*72c0*/  IMAD R0, R78.reuse, R4, RZ ;  /* 0x000000044e007224 */ /* 0x044fe400078e02ff */
[C---:B------:R-:W-:Y:S02]  /*72d0*/  IMAD R3, R78.reuse, R6, RZ ;  /* 0x000000064e037224 */ /* 0x040fe400078e02ff */
[C---:B------:R-:W-:Y:S02]  /*72e0*/  IMAD R4, R78.reuse, R8, RZ ;  /* 0x000000084e047224 */ /* 0x040fe400078e02ff */
[C---:B------:R-:W-:Y:S02]  /*72f0*/  IMAD R6, R78.reuse, R10, RZ ;  /* 0x0000000a4e067224 */ /* 0x040fe400078e02ff */
[C---:B------:R-:W-:Y:S02]  /*7300*/  IMAD R2, R78.reuse, R5, RZ ;  /* 0x000000054e027224 */ /* 0x040fe400078e02ff */
[C---:B------:R-:W-:Y:S02]  /*7310*/  IMAD R8, R78.reuse, R12, RZ ;  /* 0x0000000c4e087224 */ /* 0x040fe400078e02ff */
[C---:B------:R-:W-:Y:S02]  /*7320*/  IMAD R10, R78.reuse, R14, RZ ;  /* 0x0000000e4e0a7224 */ /* 0x040fe400078e02ff */
[C---:B------:R-:W-:Y:S02]  /*7330*/  IMAD R5, R78.reuse, R9, RZ ;  /* 0x000000094e057224 */ /* 0x040fe400078e02ff */
[----:B------:R-:W-:Y:S01]  /*7340*/  IMAD R0, R81, R82, R0 ;  /* 0x0000005251007224 */ /* 0x000fe200078e0200 */
[----:B------:R-:W-:Y:S01]  /*7350*/  SHF.L.U32 R81, R101, 0x8, RZ ;  /* 0x0000000865517819 */ /* 0x000fe200000006ff */
[C---:B------:R-:W-:Y:S02]  /*7360*/  IMAD R12, R78.reuse, R16, RZ ;  /* 0x000000104e0c7224 */ /* 0x040fe400078e02ff */
[C---:B------:R-:W-:Y:S01]  /*7370*/  IMAD R14, R78.reuse, R18, RZ ;  /* 0x000000124e0e7224 */ /* 0x040fe200078e02ff */
[----:B------:R-:W-:Y:S01]  /*7380*/  SHF.R.S32.HI R81, RZ, 0x18, R81 ;  /* 0x00000018ff517819 */ /* 0x000fe20000011451 */
[C---:B------:R-:W-:Y:S02]  /*7390*/  IMAD R9, R78.reuse, R13, RZ ;  /* 0x0000000d4e097224 */ /* 0x040fe400078e02ff */
[C---:B------:R-:W-:Y:S02]  /*73a0*/  IMAD R16, R78.reuse, R20, RZ ;  /* 0x000000144e107224 */ /* 0x040fe400078e02ff */
[C---:B------:R-:W-:Y:S02]  /*73b0*/  IMAD R18, R78.reuse, R22, RZ ;  /* 0x000000164e127224 */ /* 0x040fe400078e02ff */
[C---:B------:R-:W-:Y:S02]  /*73c0*/  IMAD R13, R78.reuse, R17, RZ ;  /* 0x000000114e0d7224 */ /* 0x040fe400078e02ff */
[C---:B------:R-:W-:Y:S02]  /*73d0*/  IMAD R20, R78.reuse, R24, RZ ;  /* 0x000000184e147224 */ /* 0x040fe400078e02ff */
[C---:B------:R-:W-:Y:S02]  /*73e0*/  IMAD R22, R78.reuse, R26, RZ ;  /* 0x0000001a4e167224 */ /* 0x040fe400078e02ff */
[----:B------:R-:W-:Y:S01]  /*73f0*/  IMAD R2, R83, R82, R2 ;  /* 0x0000005253027224 */ /* 0x000fe200078e0202 */
[----:B------:R-:W-:Y:S01]  /*7400*/  SHF.R.S32.HI R83, RZ, 0x18, R101 ;  /* 0x00000018ff537819 */ /* 0x000fe20000011465 */
[C---:B------:R-:W-:Y:S02]  /*7410*/  IMAD R17, R78.reuse, R21, RZ ;  /* 0x000000154e117224 */ /* 0x040fe400078e02ff */
[C---:B------:R-:W-:Y:S02]  /*7420*/  IMAD R24, R78.reuse, R28, RZ ;  /* 0x0000001c4e187224 */ /* 0x040fe400078e02ff */
[C---:B------:R-:W-:Y:S02]  /*7430*/  IMAD R26, R78.reuse, R30, RZ ;  /* 0x0000001e4e1a7224 */ /* 0x040fe400078e02ff */
[C---:B------:R-:W-:Y:S02]  /*7440*/  IMAD R21, R78.reuse, R25, RZ ;  /* 0x000000194e157224 */ /* 0x040fe400078e02ff */
[C---:B------:R-:W-:Y:S02]  /*7450*/  IMAD R28, R78.reuse, R32, RZ ;  /* 0x000000204e1c7224 */ /* 0x040fe400078e02ff */
[----:B------:R-:W-:Y:S02]  /*7460*/  IMAD R30, R78, R34, RZ ;  /* 0x000000224e1e7224 */ /* 0x000fe400078e02ff */
[----:B------:R-:W-:Y:S02]  /*7470*/  IMAD R3, R84, R82, R3 ;  /* 0x0000005254037224 */ /* 0x000fe400078e0203 */
[C---:B------:R-:W-:Y:S02]  /*7480*/  IMAD R25, R78.reuse, R29, RZ ;  /* 0x0000001d4e197224 */ /* 0x040fe400078e02ff */
        /* <DEDUP_REMOVED lines=14> */
[C---:B------:R-:W-:Y:S01]  /*7570*/  IMAD R60, R78.reuse, R64, RZ ;  /* 0x000000404e3c7224 */ /* 0x040fe200078e02ff */
[----:B------:R-:W-:Y:S01]  /*7580*/  SHF.R.S32.HI R64, RZ, 0x18, R100 ;  /* 0x00000018ff407819 */ /* 0x000fe20000011464 */
[C---:B------:R-:W-:Y:S02]  /*7590*/  IMAD R34, R78.reuse, R38, RZ ;  /* 0x000000264e227224 */ /* 0x040fe400078e02ff */
[C---:B------:R-:W-:Y:S02]  /*75a0*/  IMAD R38, R78.reuse, R42, RZ ;  /* 0x0000002a4e267224 */ /* 0x040fe400078e02ff */
[C---:B------:R-:W-:Y:S02]  /*75b0*/  IMAD R57, R78.reuse, R61, RZ ;  /* 0x0000003d4e397224 */ /* 0x040fe400078e02ff */
[C---:B------:R-:W-:Y:S01]  /*75c0*/  IMAD R61, R78.reuse, R65, RZ ;  /* 0x000000414e3d7224 */ /* 0x040fe200078e02ff */
[C---:B------:R-:W-:Y:S01]  /*75d0*/  PRMT R65, R101.reuse, 0x8880, RZ ;  /* 0x0000888065417816 */ /* 0x040fe200000000ff */
[C---:B------:R-:W-:Y:S02]  /*75e0*/  IMAD R42, R78.reuse, R46, RZ ;  /* 0x0000002e4e2a7224 */ /* 0x040fe400078e02ff */
[C---:B------:R-:W-:Y:S02]  /*75f0*/  IMAD R46, R78.reuse, R50, RZ ;  /* 0x000000324e2e7224 */ /* 0x040fe400078e02ff */
[C---:B------:R-:W-:Y:S02]  /*7600*/  IMAD R51, R78.reuse, R51, RZ ;  /* 0x000000334e337224 */ /* 0x040fe400078e02ff */
[C---:B------:R-:W-:Y:S02]  /*7610*/  IMAD R50, R78.reuse, R54, RZ ;  /* 0x000000364e327224 */ /* 0x040fe400078e02ff */
[C---:B------:R-:W-:Y:S02]  /*7620*/  IMAD R54, R78.reuse, R58, RZ ;  /* 0x0000003a4e367224 */ /* 0x040fe400078e02ff */
[C---:B------:R-:W-:Y:S02]  /*7630*/  IMAD R58, R78.reuse, R62, RZ ;  /* 0x0000003e4e3a7224 */ /* 0x040fe400078e02ff */
[C---:B------:R-:W-:Y:S01]  /*7640*/  IMAD R62, R78.reuse, R66, RZ ;  /* 0x000000424e3e7224 */ /* 0x040fe200078e02ff */
[----:B------:R-:W-:Y:S01]  /*7650*/  SHF.L.U32 R66, R101, 0x10, RZ ;  /* 0x0000001065427819 */ /* 0x000fe200000006ff */
[C---:B------:R-:W-:Y:S02]  /*7660*/  IMAD R7, R78.reuse, R7, RZ ;  /* 0x000000074e077224 */ /* 0x040fe400078e02ff */
[----:B------:R-:W-:Y:S01]  /*7670*/  IMAD R11, R78, R11, RZ ;  /* 0x0000000b4e0b7224 */ /* 0x000fe200078e02ff */
[----:B------:R-:W-:Y:S01]  /*7680*/  SHF.R.S32.HI R66, RZ, 0x18, R66 ;  /* 0x00000018ff427819 */ /* 0x000fe20000011442 */
[-C--:B------:R-:W-:Y:S01]  /*7690*/  IMAD R7, R64, R82.reuse, R7 ;  /* 0x0000005240077224 */ /* 0x080fe200078e0207 */
[C---:B------:R-:W-:Y:S01]  /*76a0*/  PRMT R64, R102.reuse, 0x8880, RZ ;  /* 0x0000888066407816 */ /* 0x040fe200000000ff */
[-C--:B------:R-:W-:Y:S01]  /*76b0*/  IMAD R4, R65, R82.reuse, R4 ;  /* 0x0000005241047224 */ /* 0x080fe200078e0204 */
[----:B------:R-:W-:Y:S01]  /*76c0*/  SHF.L.U32 R65, R102, 0x10, RZ ;  /* 0x0000001066417819 */ /* 0x000fe200000006ff */
[-C--:B------:R-:W-:Y:S02]  /*76d0*/  IMAD R5, R66, R82.reuse, R5 ;  /* 0x0000005242057224 */ /* 0x080fe400078e0205 */
[-C--:B------:R-:W-:Y:S01]  /*76e0*/  IMAD R6, R81, R82.reuse, R6 ;  /* 0x0000005251067224 */ /* 0x080fe200078e0206 */
[----:B------:R-:W-:Y:S01]  /*76f0*/  I2IP.S8.S32.SAT R81, R7, R3, RZ ;  /* 0x0000000307517239 */ /* 0x000fe200000014ff */
[----:B------:R-:W-:Y:S01]  /*7700*/  IMAD R11, R83, R82, R11 ;  /* 0x00000052530b7224 */ /* 0x000fe200078e020b */
[----:B------:R-:W-:Y:S01]  /*7710*/  SHF.L.U32 R7, R102, 0x8, RZ ;  /* 0x0000000866077819 */ /* 0x000fe200000006ff */
[C---:B------:R-:W-:Y:S01]  /*7720*/  IMAD R15, R78.reuse, R15, RZ ;  /* 0x0000000f4e0f7224 */ /* 0x040fe200078e02ff */
[----:B------:R-:W-:Y:S01]  /*7730*/  MOV R3, R64 ;  /* 0x0000004000037202 */ /* 0x000fe20000000f00 */
[C---:B------:R-:W-:Y:S01]  /*7740*/  IMAD R19, R78.reuse, R19, RZ ;  /* 0x000000134e137224 */ /* 0x040fe200078e02ff */
[----:B------:R-:W-:Y:S01]  /*7750*/  I2IP.S8.S32.SAT R11, R11, R6, RZ ;  /* 0x000000060b0b7239 */ /* 0x000fe200000014ff */
[C---:B------:R-:W-:Y:S01]  /*7760*/  IMAD R23, R78.reuse, R23, RZ ;  /* 0x000000174e177224 */ /* 0x040fe200078e02ff */
[----:B------:R-:W-:Y:S01]  /*7770*/  SHF.R.S32.HI R6, RZ, 0x18, R65 ;  /* 0x00000018ff067819 */ /* 0x000fe20000011441 */
[----:B------:R-:W-:Y:S01]  /*7780*/  IMAD R8, R3, R82, R8 ;  /* 0x0000005203087224 */ /* 0x000fe200078e0208 */
[----:B------:R-:W-:Y:S01]  /*7790*/  SHF.R.S32.HI R7, RZ, 0x18, R7 ;  /* 0x00000018ff077819 */ /* 0x000fe20000011407 */
[----:B------:R-:W-:Y:S01]  /*77a0*/  IMAD R27, R78, R27, RZ ;  /* 0x0000001b4e1b7224 */ /* 0x000fe200078e02ff */
[----:B------:R-:W-:Y:S01]  /*77b0*/  I2IP.S8.S32.SAT R84, R2, R0, R81 ;  /* 0x0000000002547239 */ /* 0x000fe20000001451 */
[-C--:B------:R-:W-:Y:S01]  /*77c0*/  IMAD R9, R6, R82.reuse, R9 ;  /* 0x0000005206097224 */ /* 0x080fe200078e0209 */
[----:B------:R-:W-:Y:S01]  /*77d0*/  SHF.L.U32 R2, R103, 0x10, RZ ;  /* 0x0000001067027819 */ /* 0x000fe200000006ff */
[----:B------:R-:W-:Y:S01]  /*77e0*/  IMAD R10, R7, R82, R10 ;  /* 0x00000052070a7224 */ /* 0x000fe200078e020a */
[----:B------:R-:W-:Y:S01]  /*77f0*/  SHF.R.S32.HI R0, RZ, 0x18, R102 ;  /* 0x00000018ff007819 */ /* 0x000fe20000011466 */
[C---:B------:R-:W-:Y:S01]  /*7800*/  IMAD R31, R78.reuse, R31, RZ ;  /* 0x0000001f4e1f7224 */ /* 0x040fe200078e02ff */
[----:B------:R-:W-:Y:S01]  /*7810*/  I2IP.S8.S32.SAT R85, R5, R4, R11 ;  /* 0x0000000405557239 */ /* 0x000fe2000000140b */
[----:B------:R-:W-:Y:S01]  /*7820*/  IMAD R35, R78, R35, RZ ;  /* 0x000000234e237224 */ /* 0x000fe200078e02ff */
[C---:B------:R-:W-:Y:S01]  /*7830*/  PRMT R3, R103.reuse, 0x8880, RZ ;  /* 0x0000888067037816 */ /* 0x040fe200000000ff */
[-C--:B------:R-:W-:Y:S01]  /*7840*/  IMAD R15, R0, R82.reuse, R15 ;  /* 0x00000052000f7224 */ /* 0x080fe200078e020f */
[----:B------:R-:W-:Y:S01]  /*7850*/  SHF.L.U32 R5, R103, 0x8, RZ ;  /* 0x0000000867057819 */ /* 0x000fe200000006ff */
[C---:B------:R-:W-:Y:S01]  /*7860*/  IMAD R39, R78.reuse, R39, RZ ;  /* 0x000000274e277224 */ /* 0x040fe200078e02ff */
[----:B------:R-:W-:Y:S01]  /*7870*/  SHF.R.S32.HI R2, RZ, 0x18, R2 ;  /* 0x00000018ff027819 */ /* 0x000fe20000011402 */
[-C--:B------:R-:W-:Y:S01]  /*7880*/  IMAD R12, R3, R82.reuse, R12 ;  /* 0x00000052030c7224 */ /* 0x080fe200078e020c */
[----:B------:R-:W-:Y:S01]  /*7890*/  SHF.R.S32.HI R5, RZ, 0x18, R5 ;  /* 0x00000018ff057819 */ /* 0x000fe20000011405 */
[----:B------:R-:W-:Y:S01]  /*78a0*/  IMAD R43, R78, R43, RZ ;  /* 0x0000002b4e2b7224 */ /* 0x000fe200078e02ff */
[----:B------:R-:W-:Y:S01]  /*78b0*/  SHF.R.S32.HI R4, RZ, 0x18, R103 ;  /* 0x00000018ff047819 */ /* 0x000fe20000011467 */
[-C--:B------:R-:W-:Y:S01]  /*78c0*/  IMAD R13, R2, R82.reuse, R13 ;  /* 0x00000052020d7224 */ /* 0x080fe200078e020d */
[C---:B----4-:R-:W-:Y:S01]  /*78d0*/  SHF.L.U32 R0, R88.reuse, 0x10, RZ ;  /* 0x0000001058007819 */ /* 0x050fe200000006ff */
[-C--:B------:R-:W-:Y:S01]  /*78e0*/  IMAD R14, R5, R82.reuse, R14 ;  /* 0x00000052050e7224 */ /* 0x080fe200078e020e */
[C---:B------:R-:W-:Y:S01]  /*78f0*/  PRMT R3, R88.reuse, 0x8880, RZ ;  /* 0x0000888058037816 */ /* 0x040fe200000000ff */
[----:B------:R-:W-:Y:S01]  /*7900*/  IMAD.SHL.U32 R2, R88, 0x100, RZ ;  /* 0x0000010058027824 */ /* 0x000fe200078e00ff */
[----:B------:R-:W-:Y:S01]  /*7910*/  SHF.R.S32.HI R0, RZ, 0x18, R0 ;  /* 0x00000018ff007819 */ /* 0x000fe20000011400 */
[-C--:B------:R-:W-:Y:S01]  /*7920*/  IMAD R19, R4, R82.reuse, R19 ;  /* 0x0000005204137224 */ /* 0x080fe200078e0213 */
[----:B------:R-:W-:Y:S01]  /*7930*/  SHF.L.U32 R4, R89, 0x10, RZ ;  /* 0x0000001059047819 */ /* 0x000fe200000006ff */
[-C--:B------:R-:W-:Y:S01]  /*7940*/  IMAD R16, R3, R82.reuse, R16 ;  /* 0x0000005203107224 */ /* 0x080fe200078e0210 */
[----:B------:R-:W-:Y:S01]  /*7950*/  SHF.R.S32.HI R5, RZ, 0x18, R2 ;  /* 0x00000018ff057819 */ /* 0x000fe20000011402 */
[-C--:B------:R-:W-:Y:S01]  /*7960*/  IMAD R17, R0, R82.reuse, R17 ;  /* 0x0000005200117224 */ /* 0x080fe200078e0211 */
[----:B------:R-:W-:Y:S01]  /*7970*/  SHF.R.S32.HI R0, RZ, 0x18, R88 ;  /* 0x00000018ff007819 */ /* 0x000fe20000011458 */
[----:B------:R-:W-:Y:S01]  /*7980*/  IMAD R47, R78, R47, RZ ;  /* 0x0000002f4e2f7224 */ /* 0x000fe200078e02ff */
[----:B------:R-:W-:Y:S01]  /*7990*/  PRMT R3, R89, 0x8880, RZ ;  /* 0x0000888059037816 */ /* 0x000fe200000000ff */
[-C--:B------:R-:W-:Y:S01]  /*79a0*/  IMAD R18, R5, R82.reuse, R18 ;  /* 0x0000005205127224 */ /* 0x080fe200078e0212 */
[----:B------:R-:W-:Y:S01]  /*79b0*/  SHF.L.U32 R2, R89, 0x8, RZ ;  /* 0x0000000859027819 */ /* 0x000fe200000006ff */
[-C--:B------:R-:W-:Y:S01]  /*79c0*/  IMAD R23, R0, R82.reuse, R23 ;  /* 0x0000005200177224 */ /* 0x080fe200078e0217 */
[----:B------:R-:W-:Y:S01]  /*79d0*/  SHF.R.S32.HI R0, RZ, 0x18, R4 ;  /* 0x00000018ff007819 */ /* 0x000fe20000011404 */
[-C--:B------:R-:W-:Y:S01]  /*79e0*/  IMAD R20, R3, R82.reuse, R20 ;  /* 0x0000005203147224 */ /* 0x080fe200078e0214 */
[----:B------:R-:W-:Y:S01]  /*79f0*/  SHF.R.S32.HI R5, RZ, 0x18, R2 ;  /* 0x00000018ff057819 */ /* 0x000fe20000011402 */
[----:B------:R-:W-:Y:S01]  /*7a00*/  IMAD R55, R78, R55, RZ ;  /* 0x000000374e377224 */ /* 0x000fe200078e02ff */
[----:B------:R-:W-:Y:S01]  /*7a10*/  SHF.R.S32.HI R2, RZ, 0x18, R89 ;  /* 0x00000018ff027819 */ /* 0x000fe20000011459 */
[-C--:B------:R-:W-:Y:S01]  /*7a20*/  IMAD R21, R0, R82.reuse, R21 ;  /* 0x0000005200157224 */ /* 0x080fe200078e0215 */
[C---:B------:R-:W-:Y:S01]  /*7a30*/  SHF.L.U32 R0, R90.reuse, 0x10, RZ ;  /* 0x000000105a007819 */ /* 0x040fe200000006ff */
[-C--:B------:R-:W-:Y:S01]  /*7a40*/  IMAD R22, R5, R82.reuse, R22 ;  /* 0x0000005205167224 */ /* 0x080fe200078e0216 */
[----:B------:R-:W-:Y:S01]  /*7a50*/  PRMT R3, R90, 0x8880, RZ ;  /* 0x000088805a037816 */ /* 0x000fe200000000ff */
        /* <DEDUP_REMOVED lines=9> */
[----:B------:R-:W-:Y:S01]  /*7af0*/  SHF.L.U32 R0, R91, 0x10, RZ ;  /* 0x000000105b007819 */ /* 0x000fe200000006ff */
[-C--:B------:R-:W-:Y:S01]  /*7b00*/  IMAD R26, R5, R82.reuse, R26 ;  /* 0x00000052051a7224 */ /* 0x080fe200078e021a */
[C---:B------:R-:W-:Y:S01]  /*7b10*/  PRMT R3, R91.reuse, 0x8880, RZ ;  /* 0x000088805b037816 */ /* 0x040fe200000000ff */
[-C--:B------:R-:W-:Y:S01]  /*7b20*/  IMAD R31, R2, R82.reuse, R31 ;  /* 0x00000052021f7224 */ /* 0x080fe200078e021f */
[----:B------:R-:W-:Y:S01]  /*7b30*/  SHF.L.U32 R2, R91, 0x8, RZ ;  /* 0x000000085b027819 */ /* 0x000fe200000006ff */
[----:B------:R-:W-:Y:S01]  /*7b40*/  IMAD R67, R78, R67, RZ ;  /* 0x000000434e437224 */ /* 0x000fe200078e02ff */
[----:B------:R-:W-:Y:S01]  /*7b50*/  SHF.R.S32.HI R0, RZ, 0x18, R0 ;  /* 0x00000018ff007819 */ /* 0x000fe20000011400 */
[-C--:B------:R-:W-:Y:S01]  /*7b60*/  IMAD R28, R3, R82.reuse, R28 ;  /* 0x00000052031c7224 */ /* 0x080fe200078e021c */
[----:B------:R-:W-:Y:S02]  /*7b70*/  SHF.R.S32.HI R5, RZ, 0x18, R2 ;  /* 0x00000018ff057819 */ /* 0x000fe40000011402 */
[----:B------:R-:W-:Y:S01]  /*7b80*/  SHF.R.S32.HI R2, RZ, 0x18, R91 ;  /* 0x00000018ff027819 */ /* 0x000fe2000001145b */
[-C--:B------:R-:W-:Y:S01]  /*7b90*/  IMAD R29, R0, R82.reuse, R29 ;  /* 0x00000052001d7224 */ /* 0x080fe200078e021d */
[C---:B-1----:R-:W-:Y:S01]  /*7ba0*/  PRMT R3, R92.reuse, 0x8880, RZ ;  /* 0x000088805c037816 */ /* 0x042fe200000000ff */
[----:B------:R-:W-:Y:S01]  /*7bb0*/  IMAD.U32 R0, R92, 0x10000, RZ ;  /* 0x000100005c007824 */ /* 0x000fe200078e00ff */
[----:B------:R-:W-:Y:S01]  /*7bc0*/  SHF.L.U32 R4, R93, 0x10, RZ ;  /* 0x000000105d047819 */ /* 0x000fe200000006ff */
[----:B------:R-:W-:Y:S01]  /*7bd0*/  IMAD R30, R5, R82, R30 ;  /* 0x00000052051e7224 */ /* 0x000fe200078e021e */
[----:B------:R-:W-:Y:S01]  /*7be0*/  I2IP.S8.S32.SAT R10, R15, R10, RZ ;  /* 0x0000000a0f0a7239 */ /* 0x000fe200000014ff */
[-C--:B------:R-:W-:Y:S01]  /*7bf0*/  IMAD R35, R2, R82.reuse, R35 ;  /* 0x0000005202237224 */ /* 0x080fe200078e0223 */
[----:B------:R-:W-:Y:S01]  /*7c00*/  SHF.L.U32 R2, R92, 0x8, RZ ;  /* 0x000000085c027819 */ /* 0x000fe200000006ff */
[-C--:B------:R-:W-:Y:S01]  /*7c10*/  IMAD R32, R3, R82.reuse, R32 ;  /* 0x0000005203207224 */ /* 0x080fe200078e0220 */
[----:B------:R-:W-:Y:S02]  /*7c20*/  SHF.R.S32.HI R0, RZ, 0x18, R0 ;  /* 0x00000018ff007819 */ /* 0x000fe40000011400 */
[----:B------:R-:W-:Y:S02]  /*7c30*/  SHF.R.S32.HI R5, RZ, 0x18, R2 ;  /* 0x00000018ff057819 */ /* 0x000fe40000011402 */
[----:B------:R-:W-:Y:S01]  /*7c40*/  PRMT R3, R93, 0x8880, RZ ;  /* 0x000088805d037816 */ /* 0x000fe200000000ff */
[-C--:B------:R-:W-:Y:S01]  /*7c50*/  IMAD R33, R0, R82.reuse, R33 ;  /* 0x0000005200217224 */ /* 0x080fe200078e0221 */
[----:B------:R-:W-:Y:S01]  /*7c60*/  SHF.R.S32.HI R0, RZ, 0x18, R92 ;  /* 0x00000018ff007819 */ /* 0x000fe2000001145c */
[----:B------:R-:W-:Y:S01]  /*7c70*/  IMAD R34, R5, R82, R34 ;  /* 0x0000005205227224 */ /* 0x000fe200078e0222 */
[----:B------:R-:W-:Y:S02]  /*7c80*/  SHF.L.U32 R2, R93, 0x8, RZ ;  /* 0x000000085d027819 */ /* 0x000fe400000006ff */
[----:B------:R-:W-:Y:S01]  /*7c90*/  I2IP.S8.S32.SAT R14, R19, R14, RZ ;  /* 0x0000000e130e7239 */ /* 0x000fe200000014ff */
[-C--:B------:R-:W-:Y:S01]  /*7ca0*/  IMAD R39, R0, R82.reuse, R39 ;  /* 0x0000005200277224 */ /* 0x080fe200078e0227 */
[----:B------:R-:W-:Y:S01]  /*7cb0*/  SHF.R.S32.HI R0, RZ, 0x18, R4 ;  /* 0x00000018ff007819 */ /* 0x000fe20000011404 */
[-C--:B------:R-:W-:Y:S01]  /*7cc0*/  IMAD R36, R3, R82.reuse, R36 ;  /* 0x0000005203247224 */ /* 0x080fe200078e0224 */
[----:B------:R-:W-:Y:S02]  /*7cd0*/  SHF.R.S32.HI R5, RZ, 0x18, R2 ;  /* 0x00000018ff057819 */ /* 0x000fe40000011402 */
[----:B------:R-:W-:Y:S01]  /*7ce0*/  SHF.L.U32 R2, R94, 0x10, RZ ;  /* 0x000000105e027819 */ /* 0x000fe200000006ff */
[-C--:B------:R-:W-:Y:S01]  /*7cf0*/  IMAD R37, R0, R82.reuse, R37 ;  /* 0x0000005200257224 */ /* 0x080fe200078e0225 */
[----:B------:R-:W-:Y:S01]  /*7d00*/  SHF.R.S32.HI R0, RZ, 0x18, R93 ;  /* 0x00000018ff007819 */ /* 0x000fe2000001145d */
[-C--:B------:R-:W-:Y:S01]  /*7d10*/  IMAD R38, R5, R82.reuse, R38 ;  /* 0x0000005205267224 */ /* 0x080fe200078e0226 */
[C---:B------:R-:W-:Y:S02]  /*7d20*/  PRMT R3, R94.reuse, 0x8880, RZ ;  /* 0x000088805e037816 */ /* 0x040fe400000000ff */
[----:B------:R-:W-:Y:S01]  /*7d30*/  SHF.L.U32 R5, R94, 0x8, RZ ;  /* 0x000000085e057819 */ /* 0x000fe200000006ff */
[-C--:B------:R-:W-:Y:S01]  /*7d40*/  IMAD R43, R0, R82.reuse, R43 ;  /* 0x00000052002b7224 */ /* 0x080fe200078e022b */
[----:B------:R-:W-:Y:S01]  /*7d50*/  SHF.R.S32.HI R2, RZ, 0x18, R2 ;  /* 0x00000018ff027819 */ /* 0x000fe20000011402 */
[-C--:B------:R-:W-:Y:S01]  /*7d60*/  IMAD R40, R3, R82.reuse, R40 ;  /* 0x0000005203287224 */ /* 0x080fe200078e0228 */
[----:B------:R-:W-:Y:S02]  /*7d70*/  SHF.R.S32.HI R5, RZ, 0x18, R5 ;  /* 0x00000018ff057819 */ /* 0x000fe40000011405 */
[----:B------:R-:W-:Y:S01]  /*7d80*/  SHF.R.S32.HI R4, RZ, 0x18, R94 ;  /* 0x00000018ff047819 */ /* 0x000fe2000001145e */
[-C--:B------:R-:W-:Y:S01]  /*7d90*/  IMAD R41, R2, R82.reuse, R41 ;  /* 0x0000005202297224 */ /* 0x080fe200078e0229 */
[----:B------:R-:W-:Y:S01]  /*7da0*/  SHF.L.U32 R0, R95, 0x10, RZ ;  /* 0x000000105f007819 */ /* 0x000fe200000006ff */
[-C--:B------:R-:W-:Y:S01]  /*7db0*/  IMAD R42, R5, R82.reuse, R42 ;  /* 0x00000052052a7224 */ /* 0x080fe200078e022a */
[C---:B------:R-:W-:Y:S01]  /*7dc0*/  PRMT R3, R95.reuse, 0x8880, RZ ;  /* 0x000088805f037816 */ /* 0x040fe200000000ff */
[-C--:B------:R-:W-:Y:S01]  /*7dd0*/  IMAD R47, R4, R82.reuse, R47 ;  /* 0x00000052042f7224 */ /* 0x080fe200078e022f */
[----:B------:R-:W-:Y:S02]  /*7de0*/  SHF.L.U32 R2, R95, 0x8, RZ ;  /* 0x000000085f027819 */ /* 0x000fe400000006ff */
[----:B------:R-:W-:Y:S01]  /*7df0*/  SHF.R.S32.HI R0, RZ, 0x18, R0 ;  /* 0x00000018ff007819 */ /* 0x000fe20000011400 */
[-C--:B------:R-:W-:Y:S01]  /*7e00*/  IMAD R44, R3, R82.reuse, R44 ;  /* 0x00000052032c7224 */ /* 0x080fe200078e022c */
[----:B------:R-:W-:Y:S02]  /*7e10*/  SHF.R.S32.HI R5, RZ, 0x18, R2 ;  /* 0x00000018ff057819 */ /* 0x000fe40000011402 */
[----:B------:R-:W-:Y:S01]  /*7e20*/  SHF.R.S32.HI R2, RZ, 0x18, R95 ;  /* 0x00000018ff027819 */ /* 0x000fe2000001145f */
[-C--:B------:R-:W-:Y:S01]  /*7e30*/  IMAD R45, R0, R82.reuse, R45 ;  /* 0x00000052002d7224 */ /* 0x080fe200078e022d */
[----:B------:R-:W-:Y:S01]  /*7e40*/  PRMT R3, R96, 0x8880, RZ ;  /* 0x0000888060037816 */ /* 0x000fe200000000ff */
[-C--:B------:R-:W-:Y:S01]  /*7e50*/  IMAD R46, R5, R82.reuse, R46 ;  /* 0x00000052052e7224 */ /* 0x080fe200078e022e */
[C---:B------:R-:W-:Y:S01]  /*7e60*/  SHF.L.U32 R4, R97.reuse, 0x10, RZ ;  /* 0x0000001061047819 */ /* 0x040fe200000006ff */
[-C--:B------:R-:W-:Y:S01]  /*7e70*/  IMAD R51, R2, R82.reuse, R51 ;  /* 0x0000005202337224 */ /* 0x080fe200078e0233 */
[----:B------:R-:W-:Y:S01]  /*7e80*/  SHF.R.S32.HI R2, RZ, 0x18, R96 ;  /* 0x00000018ff027819 */ /* 0x000fe20000011460 */
[C---:B------:R-:W-:Y:S01]  /*7e90*/  IMAD.U32 R0, R96.reuse, 0x10000, RZ ;  /* 0x0001000060007824 */ /* 0x040fe200078e00ff */
[----:B------:R-:W-:Y:S01]  /*7ea0*/  PRMT R5, R97, 0x8880, RZ ;  /* 0x0000888061057816 */ /* 0x000fe200000000ff */
[-C--:B------:R-:W-:Y:S01]  /*7eb0*/  IMAD R48, R3, R82.reuse, R48 ;  /* 0x0000005203307224 */ /* 0x080fe200078e0230 */
[----:B------:R-:W-:Y:S02]  /*7ec0*/  SHF.L.U32 R3, R96, 0x8, RZ ;  /* 0x0000000860037819 */ /* 0x000fe400000006ff */
[----:B------:R-:W-:Y:S02]  /*7ed0*/  SHF.R.S32.HI R0, RZ, 0x18, R0 ;  /* 0x00000018ff007819 */ /* 0x000fe40000011400 */
[----:B------:R-:W-:Y:S02]  /*7ee0*/  SHF.R.S32.HI R3, RZ, 0x18, R3 ;  /* 0x00000018ff037819 */ /* 0x000fe40000011403 */
[----:B------:R-:W-:Y:S01]  /*7ef0*/  SHF.R.S32.HI R4, RZ, 0x18, R4 ;  /* 0x00000018ff047819 */ /* 0x000fe20000011404 */
[-C--:B------:R-:W-:Y:S01]  /*7f00*/  IMAD R49, R0, R82.reuse, R49 ;  /* 0x0000005200317224 */ /* 0x080fe200078e0231 */
[----:B------:R-:W-:Y:S01]  /*7f10*/  SHF.R.S32.HI R0, RZ, 0x18, R97 ;  /* 0x00000018ff007819 */ /* 0x000fe20000011461 */
[-C--:B------:R-:W-:Y:S01]  /*7f20*/  IMAD R50, R3, R82.reuse, R50 ;  /* 0x0000005203327224 */ /* 0x080fe200078e0232 */
[----:B------:R-:W-:Y:S01]  /*7f30*/  SHF.L.U32 R3, R97, 0x8, RZ ;  /* 0x0000000861037819 */ /* 0x000fe200000006ff */
[-C--:B------:R-:W-:Y:S01]  /*7f40*/  IMAD R55, R2, R82.reuse, R55 ;  /* 0x0000005202377224 */ /* 0x080fe200078e0237 */
        /* <DEDUP_REMOVED lines=8> */
[----:B------:R-:W-:Y:S01]  /*7fd0*/  IMAD R59, R0, R82, R59 ;  /* 0x00000052003b7224 */ /* 0x000fe200078e023b */
[----:B------:R-:W-:Y:S01]  /*7fe0*/  I2IP.S8.S32.SAT R18, R23, R18, RZ ;  /* 0x0000001217127239 */ /* 0x000fe200000014ff */
[----:B------:R-:W-:Y:S01]  /*7ff0*/  IMAD R56, R5, R82, R56 ;  /* 0x0000005205387224 */ /* 0x000fe200078e0238 */
[----:B------:R-:W-:Y:S01]  /*8000*/  I2IP.S8.S32.SAT R86, R9, R8, R10 ;  /* 0x0000000809567239 */ /* 0x000fe2000000140a */
[----:B------:R-:W-:Y:S01]  /*8010*/  IMAD R57, R2, R82, R57 ;  /* 0x0000005202397224 */ /* 0x000fe200078e0239 */
[----:B------:R-:W-:Y:S02]  /*8020*/  I2IP.S8.S32.SAT R87, R13, R12, R14 ;  /* 0x0000000c0d577239 */ /* 0x000fe4000000140e */
[----:B------:R-:W-:Y:S02]  /*8030*/  SHF.R.S32.HI R7, RZ, 0x18, R7 ;  /* 0x00000018ff077819 */ /* 0x000fe40000011407 */
[----:B------:R-:W-:Y:S01]  /*8040*/  SHF.L.U32 R2, R99, 0x10, RZ ;  /* 0x0000001063027819 */ /* 0x000fe200000006ff */
[----:B------:R1:W-:Y:S01]  /*8050*/  STS.128 [R153+UR49+0xa200], R84 ;  /* 0x00a2005499007988 */ /* 0x0003e20008000c31 */
[----:B------:R-:W-:Y:S01]  /*8060*/  SHF.R.S32.HI R0, RZ, 0x18, R98 ;  /* 0x00000018ff007819 */ /* 0x000fe20000011462 */
[----:B------:R-:W-:Y:S01]  /*8070*/  IMAD R58, R7, R82, R58 ;  /* 0x00000052073a7224 */ /* 0x000fe200078e023a */
[----:B------:R-:W-:Y:S02]  /*8080*/  I2IP.S8.S32.SAT R16, R17, R16, R18 ;  /* 0x0000001011107239 */ /* 0x000fe40000001412 */
[----:B------:R-:W-:Y:S01]  /*8090*/  I2IP.S8.S32.SAT R17, R27, R22, RZ ;  /* 0x000000161b117239 */ /* 0x000fe200000014ff */
[----:B------:R-:W-:Y:S01]  /*80a0*/  IMAD R63, R0, R82, R63 ;  /* 0x00000052003f7224 */ /* 0x000fe200078e023f */
[----:B------:R-:W-:Y:S02]  /*80b0*/  I2IP.S8.S32.SAT R18, R31, R26, RZ ;  /* 0x0000001a1f127239 */ /* 0x000fe400000014ff */
[----:B------:R-:W-:Y:S02]  /*80c0*/  I2IP.S8.S32.SAT R19, R35, R30, RZ ;  /* 0x0000001e23137239 */ /* 0x000fe400000014ff */
[C---:B------:R-:W-:Y:S02]  /*80d0*/  PRMT R3, R99.reuse, 0x8880, RZ ;  /* 0x0000888063037816 */ /* 0x040fe400000000ff */
[----:B------:R-:W-:Y:S02]  /*80e0*/  SHF.L.U32 R5, R99, 0x8, RZ ;  /* 0x0000000863057819 */ /* 0x000fe400000006ff */
[----:B------:R-:W-:Y:S01]  /*80f0*/  SHF.R.S32.HI R2, RZ, 0x18, R2 ;  /* 0x00000018ff027819 */ /* 0x000fe20000011402 */
[----:B------:R-:W-:Y:S01]  /*8100*/  IMAD R60, R3, R82, R60 ;  /* 0x00000052033c7224 */ /* 0x000fe200078e023c */
[----:B------:R-:W-:Y:S02]  /*8110*/  I2IP.S8.S32.SAT R17, R21, R20, R17 ;  /* 0x0000001415117239 */ /* 0x000fe40000001411 */
[----:B------:R-:W-:Y:S01]  /*8120*/  I2IP.S8.S32.SAT R18, R25, R24, R18 ;  /* 0x0000001819127239 */ /* 0x000fe20000001412 */
[----:B------:R-:W-:Y:S01]  /*8130*/  IMAD R61, R2, R82, R61 ;  /* 0x00000052023d7224 */ /* 0x000fe200078e023d */
[----:B------:R-:W-:Y:S02]  /*8140*/  I2IP.S8.S32.SAT R19, R29, R28, R19 ;  /* 0x0000001c1d137239 */ /* 0x000fe40000001413 */
[----:B------:R-:W-:Y:S02]  /*8150*/  SHF.R.S32.HI R5, RZ, 0x18, R5 ;  /* 0x00000018ff057819 */ /* 0x000fe40000011405 */
[----:B------:R-:W-:Y:S01]  /*8160*/  SHF.R.S32.HI R4, RZ, 0x18, R99 ;  /* 0x00000018ff047819 */ /* 0x000fe20000011463 */
[----:B------:R1:W-:Y:S01]  /*8170*/  STS.128 [R172+0xa200], R16 ;  /* 0x00a20010ac007388 */ /* 0x0003e20000000c00 */
[----:B------:R-:W-:Y:S01]  /*8180*/  I2IP.S8.S32.SAT R34, R39, R34, RZ ;  /* 0x0000002227227239 */ /* 0x000fe200000014ff */
[----:B------:R-:W-:Y:S01]  /*8190*/  IMAD R62, R5, R82, R62 ;  /* 0x00000052053e7224 */ /* 0x000fe200078e023e */
[----:B------:R-:W-:Y:S01]  /*81a0*/  I2IP.S8.S32.SAT R38, R43, R38, RZ ;  /* 0x000000262b267239 */ /* 0x000fe200000014ff */
[----:B------:R-:W-:Y:S01]  /*81b0*/  IMAD R67, R4, R82, R67 ;  /* 0x0000005204437224 */ /* 0x000fe200078e0243 */
[----:B------:R-:W-:Y:S02]  /*81c0*/  I2IP.S8.S32.SAT R42, R47, R42, RZ ;  /* 0x0000002a2f2a7239 */ /* 0x000fe400000014ff */
[----:B------:R-:W-:Y:S02]  /*81d0*/  I2IP.S8.S32.SAT R35, R51, R46, RZ ;  /* 0x0000002e33237239 */ /* 0x000fe400000014ff */
[----:B------:R-:W-:Y:S02]  /*81e0*/  I2IP.S8.S32.SAT R32, R33, R32, R34 ;  /* 0x0000002021207239 */ /* 0x000fe40000001422 */
[----:B------:R-:W-:Y:S02]  /*81f0*/  I2IP.S8.S32.SAT R33, R37, R36, R38 ;  /* 0x0000002425217239 */ /* 0x000fe40000001426 */
[----:B------:R-:W-:Y:S02]  /*8200*/  I2IP.S8.S32.SAT R34, R41, R40, R42 ;  /* 0x0000002829227239 */ /* 0x000fe4000000142a */
[----:B------:R-:W-:Y:S02]  /*8210*/  I2IP.S8.S32.SAT R35, R45, R44, R35 ;  /* 0x0000002c2d237239 */ /* 0x000fe40000001423 */
[----:B------:R-:W-:Y:S02]  /*8220*/  I2IP.S8.S32.SAT R50, R55, R50, RZ ;  /* 0x0000003237327239 */ /* 0x000fe400000014ff */
[----:B------:R-:W-:Y:S01]  /*8230*/  I2IP.S8.S32.SAT R54, R59, R54, RZ ;  /* 0x000000363b367239 */ /* 0x000fe200000014ff */
[----:B------:R1:W-:Y:S01]  /*8240*/  STS.128 [R171+0xa200], R32 ;  /* 0x00a20020ab007388 */ /* 0x0003e20000000c00 */
[----:B------:R-:W-:Y:S02]  /*8250*/  I2IP.S8.S32.SAT R58, R63, R58, RZ ;  /* 0x0000003a3f3a7239 */ /* 0x000fe400000014ff */
[----:B------:R-:W-:Y:S02]  /*8260*/  I2IP.S8.S32.SAT R62, R67, R62, RZ ;  /* 0x0000003e433e7239 */ /* 0x000fe400000014ff */
[----:B------:R-:W-:Y:S02]  /*8270*/  I2IP.S8.S32.SAT R48, R49, R48, R50 ;  /* 0x0000003031307239 */ /* 0x000fe40000001432 */
[----:B------:R-:W-:Y:S02]  /*8280*/  I2IP.S8.S32.SAT R49, R53, R52, R54 ;  /* 0x0000003435317239 */ /* 0x000fe40000001436 */
[----:B------:R-:W-:Y:S02]  /*8290*/  I2IP.S8.S32.SAT R50, R57, R56, R58 ;  /* 0x0000003839327239 */ /* 0x000fe4000000143a */
[----:B------:R-:W-:Y:S02]  /*82a0*/  I2IP.S8.S32.SAT R51, R61, R60, R62 ;  /* 0x0000003c3d337239 */ /* 0x000fe4000000143e */
[----:B------:R-:W-:Y:S02]  /*82b0*/  LEA R0, R160, UR49, 0x3 ;  /* 0x00000031a0007c11 */ /* 0x000fe4000f8e18ff */
[----:B------:R-:W-:Y:S01]  /*82c0*/  @P6 SHF.L.U32 R3, R159, 0x1f, RZ ;  /* 0x0000001f9f036819 */ /* 0x000fe200000006ff */
        /* <DEDUP_REMOVED lines=9> */
[----:B------:R-:W-:Y:S02]  /*8360*/  UIADD3 UR8, UP0, UPT, UR52, 0x680, URZ ;  /* 0x0000068034087890 */ /* 0x000fe4000ff1e0ff */
[----:B------:R-:W-:Y:S02]  /*8370*/  UIADD3 UR5, UPT, UPT, UR41, 0x40, URZ ;  /* 0x0000004029057890 */ /* 0x000fe4000fffe0ff */
[----:B------:R-:W-:Y:S02]  /*8380*/  UIADD3 UR4, UPT, UPT, UR49, 0xa200, URZ ;  /* 0x0000a20031047890 */ /* 0x000fe4000fffe0ff */
[----:B------:R-:W-:Y:S01]  /*8390*/  UIADD3.X UR9, UPT, UPT, URZ, UR53, URZ, UP0, !UPT ;  /* 0x00000035ff097290 */ /* 0x000fe200087fe4ff */
[----:B------:R-:W-:Y:S01]  /*83a0*/  UMOV UR6, UR42 ;  /* 0x0000002a00067c82 */ /* 0x000fe20008000000 */
[----:B------:R-:W-:Y:S07]  /*83b0*/  UMOV UR7, UR36 ;  /* 0x0000002400077c82 */ /* 0x000fee0008000000 */
[----:B------:R2:W-:Y:S01]  /*83c0*/  UTMASTG.3D [UR4], [UR8] ;  /* 0x00000004080073b5 */ /* 0x0005e20008010000 */
[----:B------:R0:W-:Y:S01]  /*83d0*/  UTMACMDFLUSH ;  /* 0x00000000000079b7 */ /* 0x0001e20000000000 */
[----:B--2---:R-:W-:Y:S04]  /*83e0*/  DEPBAR.LE SB0, 0x1 ;  /* 0x000080400000791a */ /* 0x004fe80000000000 */
.L_x_108:
[----:B------:R-:W-:Y:S05]  /*83f0*/  BSYNC.RECONVERGENT B0 ;  /* 0x0000000000007941 */ /* 0x000fea0003800200 */
.L_x_107:
        /* <DEDUP_REMOVED lines=16> */
.L_x_112:
[----:B------:R-:W-:Y:S05]  /*8500*/  BSYNC B0 ;  /* 0x0000000000007941 */ /* 0x000fea0003800000 */
.L_x_111:
        /* <DEDUP_REMOVED lines=19> */
[----:B--234-:R-:W-:Y:S02]  /*8640*/  LOP3.LUT R159, R159, R0, RZ, 0x3c, !PT ;  /* 0x000000009f9f7212 */ /* 0x01cfe400078e3cff */
.L_x_110:
[----:B------:R-:W-:Y:S05]  /*8650*/  BSYNC B1 ;  /* 0x0000000000017941 */ /* 0x000fea0003800000 */
.L_x_109:
[----:B------:R-:W-:Y:S05]  /*8660*/  VIADD R3, R80, 0x80 ;  /* 0x0000008050037836 */ /* 0x000fea0000000000 */
        /* <DEDUP_REMOVED lines=9> */
[----:B------:R-:W3:Y:S01]  /*8700*/  LDCU.64 UR6, c[0x4][0x80] ;  /* 0x01001000ff0677ac */ /* 0x000ee20008000a00 */
[----:B------:R-:W4:Y:S01]  /*8710*/  LDC.64 R2, c[0x4][R3] ;  /* 0x0100000003027b82 */ /* 0x000f220000000a00 */
[----:B------:R-:W5:Y:S01]  /*8720*/  LDCU.64 UR4, c[0x4][0x18] ;  /* 0x01000300ff0477ac */ /* 0x000f620008000a00 */
[----:B--2---:R-:W-:Y:S01]  /*8730*/  MOV R5, UR9 ;  /* 0x0000000900057c02 */ /* 0x004fe20008000f00 */
[----:B------:R-:W-:Y:S01]  /*8740*/  IMAD.U32 R4, RZ, RZ, UR8 ;  /* 0x00000008ff047e24 */ /* 0x000fe2000f8e00ff */
[----:B---3--:R-:W-:Y:S01]  /*8750*/  MOV R7, UR7 ;  /* 0x0000000700077c02 */ /* 0x008fe20008000f00 */
[----:B------:R-:W-:Y:S01]  /*8760*/  IMAD.U32 R6, RZ, RZ, UR6 ;  /* 0x00000006ff067e24 */ /* 0x000fe2000f8e00ff */
[----:B-----5:R-:W-:Y:S01]  /*8770*/  MOV R11, UR5 ;  /* 0x00000005000b7c02 */ /* 0x020fe20008000f00 */
[----:B------:R-:W-:Y:S02]  /*8780*/  IMAD.U32 R10, RZ, RZ, UR4 ;  /* 0x00000004ff0a7e24 */ /* 0x000fe4000f8e00ff */
[----:B------:R-:W-:Y:S07]  /*8790*/  LEPC R20, `(.L_x_114) ;  /* 0x000000001014794e */ /* 0x000fee0000000000 */
[----:B-1--4-:R-:W-:Y:S05]  /*87a0*/  CALL.ABS.NOINC R2 ;  /* 0x0000000002007343 */ /* 0x012fea0003c00000 */
.L_x_114:
[----:B------:R-:W-:Y:S05]  /*87b0*/  WARPSYNC.ALL ;  /* 0x0000000000007948 */ /* 0x000fea0003800000 */
[----:B------:R-:W-:Y:S01]  /*87c0*/  R2UR UR4, R80 ;  /* 0x00000000500472ca */ /* 0x000fe200000e0000 */
[----:B------:R-:W-:Y:S01]  /*87d0*/  BSSY.RECONVERGENT B0, `(.L_x_115) ;  /* 0x000011f000007945 */ /* 0x000fe20003800200 */
[C---:B------:R-:W-:Y:S02]  /*87e0*/  PRMT R81, R100.reuse, 0x8880, RZ ;  /* 0x0000888064517816 */ /* 0x040fe400000000ff */
[C---:B-1----:R-:W-:Y:S02]  /*87f0*/  SHF.L.U32 R84, R100.reuse, 0x8, RZ ;  /* 0x0000000864547819 */ /* 0x042fe400000006ff */
[----:B------:R-:W-:Y:S02]  /*8800*/  SHF.L.U32 R83, R100, 0x10, RZ ;  /* 0x0000001064537819 */ /* 0x000fe400000006ff */
[----:B------:R-:W-:Y:S02]  /*8810*/  SHF.R.S32.HI R84, RZ, 0x18, R84 ;  /* 0x00000018ff547819 */ /* 0x000fe40000011454 */
[----:B------:R-:W-:Y:S02]  /*8820*/  SHF.R.S32.HI R83, RZ, 0x18, R83 ;  /* 0x00000018ff537819 */ /* 0x000fe40000011453 */
[----:B------:R-:W-:Y:S01]  /*8830*/  ISETP.NE.AND P0, PT, R167, RZ, PT ;  /* 0x000000ffa700720c */ /* 0x000fe20003f05270 */
[----:B------:R-:W1:Y:S01]  /*8840*/  LDTM.x64 R4, tmem[UR4+0x80] ;  /* 0x00008004000479ee */ /* 0x000e620008340000 */
[----:B------:R-:W-:Y:S01]  /*8850*/  ISETP.NE.AND P6, PT, R117, RZ, PT ;  /* 0x000000ff7500720c */ /* 0x000fe20003fc5270 */
[C---:B-1----:R-:W-:Y:S02]  /*8860*/  IMAD R0, R78.reuse, R4, RZ ;  /* 0x000000044e007224 */ /* 0x042fe400078e02ff */
        /* <DEDUP_REMOVED lines=141> */
[C---:B------:R-:W-:Y:S01]  /*9140*/  PRMT R3, R92.reuse, 0x8880, RZ ;  /* 0x000088805c037816 */ /* 0x040fe200000000ff */
        /* <DEDUP_REMOVED lines=124> */
[----:B------:R-:W-:Y:S02]  /*9910*/  UIADD3 UR8, UP0, UPT, UR52, 0x680, URZ ;  /* 0x0000068034087890 */ /* 0x000fe4000ff1e0ff */
[----:B------:R-:W-:Y:S02]  /*9920*/  UIADD3 UR5, UPT, UPT, UR41, 0x80, URZ ;  /* 0x0000008029057890 */ /* 0x000fe4000fffe0ff */
[----:B------:R-:W-:Y:S01]  /*9930*/  MOV R166, UR10 ;  /* 0x0000000a00a67c02 */ /* 0x000fe20008000f00 */
[----:B------:R-:W-:Y:S01]  /*9940*/  UIADD3.X UR9, UPT, UPT, URZ, UR53, URZ, UP0, !UPT ;  /* 0x00000035ff097290 */ /* 0x000fe200087fe4ff */
[----:B------:R-:W-:Y:S02]  /*9950*/  UMOV UR6, UR42 ;  /* 0x0000002a00067c82 */ /* 0x000fe40008000000 */
[----:B------:R-:W-:Y:S01]  /*9960*/  R2UR UR4, R166 ;  /* 0x00000000a60472ca */ /* 0x000fe200000e0000 */
[----:B------:R-:W-:Y:S11]  /*9970*/  UMOV UR7, UR36 ;  /* 0x0000002400077c82 */ /* 0x000ff60008000000 */
[----:B------:R-:W-:Y:S01]  /*9980*/  @!UPT UIADD3 URZ, UPT, UPT, URZ, URZ, URZ ;  /* 0x000000fffffff290 */ /* 0x000fe2000fffe0ff */
[----:B------:R2:W-:Y:S01]  /*9990*/  UTMASTG.3D [UR4], [UR8] ;  /* 0x00000004080073b5 */ /* 0x0005e20008010000 */
[----:B------:R0:W-:Y:S01]  /*99a0*/  UTMACMDFLUSH ;  /* 0x00000000000079b7 */ /* 0x0001e20000000000 */
[----:B--2---:R-:W-:Y:S04]  /*99b0*/  DEPBAR.LE SB0, 0x1 ;  /* 0x000080400000791a */ /* 0x004fe80000000000 */
.L_x_116:
[----:B------:R-:W-:Y:S05]  /*99c0*/  BSYNC.RECONVERGENT B0 ;  /* 0x0000000000007941 */ /* 0x000fea0003800200 */
.L_x_115:
        /* <DEDUP_REMOVED lines=16> */
.L_x_120:
[----:B------:R-:W-:Y:S05]  /*9ad0*/  BSYNC B0 ;  /* 0x0000000000007941 */ /* 0x000fea0003800000 */
.L_x_119:
        /* <DEDUP_REMOVED lines=20> */
.L_x_118:
[----:B------:R-:W-:Y:S05]  /*9c20*/  BSYNC B1 ;  /* 0x0000000000017941 */ /* 0x000fea0003800000 */
.L_x_117:
        /* <DEDUP_REMOVED lines=21> */
.L_x_122:
[----:B------:R-:W-:Y:S01]  /*9d80*/  ISETP.NE.AND P0, PT, R167, RZ, PT ;  /* 0x000000ffa700720c */ /* 0x000fe20003f05270 */
[----:B------:R-:W-:Y:S05]  /*9d90*/  WARPSYNC.ALL ;  /* 0x0000000000007948 */ /* 0x000fea0003800000 */
[----:B------:R-:W-:Y:S01]  /*9da0*/  IMAD.U32 R140, R102, 0x10000, RZ ;  /* 0x00010000668c7824 */ /* 0x000fe200078e00ff */
[----:B------:R-:W-:Y:S01]  /*9db0*/  R2UR UR4, R80 ;  /* 0x00000000500472ca */ /* 0x000fe200000e0000 */
[----:B------:R-:W-:Y:S01]  /*9dc0*/  IMAD.U32 R134, R88, 0x10000, RZ ;  /* 0x0001000058867824 */ /* 0x000fe200078e00ff */
[C---:B------:R-:W-:Y:S01]  /*9dd0*/  SHF.L.U32 R0, R100.reuse, 0x10, RZ ;  /* 0x0000001064007819 */ /* 0x040fe200000006ff */
[----:B-1----:R-:W-:Y:S01]  /*9de0*/  IMAD.U32 R119, R93, 0x10000, RZ ;  /* 0x000100005d777824 */ /* 0x002fe200078e00ff */
[----:B------:R-:W-:Y:S01]  /*9df0*/  PRMT R3, R100, 0x8880, RZ ;  /* 0x0000888064037816 */ /* 0x000fe200000000ff */
[----:B------:R-:W-:Y:S01]  /*9e00*/  IMAD.U32 R104, R98, 0x10000, RZ ;  /* 0x0001000062687824 */ /* 0x000fe200078e00ff */
[----:B------:R-:W-:Y:S01]  /*9e10*/  SHF.L.U32 R81, R100, 0x8, RZ ;  /* 0x0000000864517819 */ /* 0x000fe200000006ff */
[----:B------:R-:W-:Y:S01]  /*9e20*/  IMAD.SHL.U32 R127, R90, 0x100, RZ ;  /* 0x000001005a7f7824 */ /* 0x000fe200078e00ff */
[----:B------:R-:W-:Y:S01]  /*9e30*/  SHF.R.S32.HI R0, RZ, 0x18, R0 ;  /* 0x00000018ff007819 */ /* 0x000fe20000011400 */
[----:B------:R-:W-:Y:S01]  /*9e40*/  IMAD.SHL.U32 R112, R95, 0x100, RZ ;  /* 0x000001005f707824 */ /* 0x000fe200078e00ff */
[----:B------:R-:W-:Y:S01]  /*9e50*/  SHF.R.S32.HI R81, RZ, 0x18, R81 ;  /* 0x00000018ff517819 */ /* 0x000fe20000011451 */
[----:B------:R-:W-:Y:S01]  /*9e60*/  BSSY.RECONVERGENT B0, `(.L_x_123) ;  /* 0x0000121000007945 */ /* 0x000fe20003800200 */
[----:B------:R-:W-:Y:S01]  /*9e70*/  SHF.R.S32.HI R2, RZ, 0x18, R100 ;  /* 0x00000018ff027819 */ /* 0x000fe20000011464 */
[----:B------:R-:W1:Y:S01]  /*9e80*/  LDTM.x64 R4, tmem[UR4+0xc0] ;  /* 0x0000c004000479ee */ /* 0x000e620008340000 */
[----:B------:R-:W-:Y:S01]  /*9e90*/  NOP ;  /* 0x0000000000007918 */ /* 0x000fe20000000000 */
[----:B------:R-:W-:Y:S02]  /*9ea0*/  SHF.R.S32.HI R84, RZ, 0x18, R101 ;  /* 0x00000018ff547819 */ /* 0x000fe40000011465 */
[----:B------:R-:W-:Y:S02]  /*9eb0*/  SHF.R.S32.HI R85, RZ, 0x18, R102 ;  /* 0x00000018ff557819 */ /* 0x000fe40000011466 */
[----:B------:R-:W-:Y:S02]  /*9ec0*/  SHF.R.S32.HI R86, RZ, 0x18, R103 ;  /* 0x00000018ff567819 */ /* 0x000fe40000011467 */
[----:B------:R-:W-:Y:S02]  /*9ed0*/  SHF.R.S32.HI R87, RZ, 0x18, R88 ;  /* 0x00000018ff577819 */ /* 0x000fe40000011458 */
[----:B------:R-:W-:Y:S02]  /*9ee0*/  R2UR UR5, R108 ;  /* 0x000000006c0572ca */ /* 0x000fe400000e0000 */
[C---:B------:R-:W-:Y:S02]  /*9ef0*/  PRMT R143, R101.reuse, 0x8880, RZ ;  /* 0x00008880658f7816 */ /* 0x040fe400000000ff */
[----:B------:R-:W-:Y:S02]  /*9f00*/  SHF.L.U32 R83, R101, 0x10, RZ ;  /* 0x0000001065537819 */ /* 0x000fe400000006ff */
[----:B------:R-:W-:Y:S02]  /*9f10*/  PRMT R141, R102, 0x8880, RZ ;  /* 0x00008880668d7816 */ /* 0x000fe400000000ff */
[----:B------:R-:W-:Y:S02]  /*9f20*/  SHF.R.S32.HI R83, RZ, 0x18, R83 ;  /* 0x00000018ff537819 */ /* 0x000fe40000011453 */
[C---:B------:R-:W-:Y:S02]  /*9f30*/  PRMT R138, R103.reuse, 0x8880, RZ ;  /* 0x00008880678a7816 */ /* 0x040fe400000000ff */
[----:B------:R-:W-:Y:S01]  /*9f40*/  SHF.L.U32 R137, R103, 0x10, RZ ;  /* 0x0000001067897819 */ /* 0x000fe200000006ff */
[----:B------:R-:W-:Y:S01]  /*9f50*/  UIADD3 UR5, UPT, UPT, UR5, 0xf0, URZ ;  /* 0x000000f005057890 */ /* 0x000fe2000fffe0ff */
[----:B-1----:R-:W-:Y:S01]  /*9f60*/  IMAD R4, R78, R4, RZ ;  /* 0x000000044e047224 */ /* 0x002fe200078e02ff */
[----:B------:R-:W-:Y:S01]  /*9f70*/  PRMT R135, R88, 0x8880, RZ ;  /* 0x0000888058877816 */ /* 0x000fe200000000ff */
[C---:B------:R-:W-:Y:S01]  /*9f80*/  IMAD R5, R78.reuse, R5, RZ ;  /* 0x000000054e057224 */ /* 0x040fe200078e02ff */
[----:B------:R-:W-:Y:S01]  /*9f90*/  UPRMT UR5, UR37, 0x654, UR5 ;  /* 0x0000065425057896 */ /* 0x000fe20008000005 */
[----:B------:R-:W-:Y:S01]  /*9fa0*/  IMAD R4, R3, R82, R4 ;  /* 0x0000005203047224 */ /* 0x000fe200078e0204 */
[C---:B------:R-:W-:Y:S01]  /*9fb0*/  PRMT R132, R89.reuse, 0x8880, RZ ;  /* 0x0000888059847816 */ /* 0x040fe200000000ff */
[----:B------:R-:W-:Y:S01]  /*9fc0*/  IMAD R6, R78, R6, RZ ;  /* 0x000000064e067224 */ /* 0x000fe200078e02ff */
[----:B------:R-:W-:Y:S01]  /*9fd0*/  SHF.L.U32 R131, R89, 0x10, RZ ;  /* 0x0000001059837819 */ /* 0x000fe200000006ff */
[----:B------:R-:W-:Y:S01]  /*9fe0*/  IMAD R5, R0, R82, R5 ;  /* 0x0000005200057224 */ /* 0x000fe200078e0205 */
[----:B------:R-:W-:Y:S01]  /*9ff0*/  PRMT R129, R90, 0x8880, RZ ;  /* 0x000088805a817816 */ /* 0x000fe200000000ff */
[----:B------:R-:W-:Y:S01]  /*a000*/  IMAD R0, R78, R16, RZ ;  /* 0x000000104e007224 */ /* 0x000fe200078e02ff */
[----:B------:R-:W-:Y:S01]  /*a010*/  SHF.L.U32 R128, R90, 0x10, RZ ;  /* 0x000000105a807819 */ /* 0x000fe200000006ff */
[C---:B------:R-:W-:Y:S01]  /*a020*/  IMAD R7, R78.reuse, R7, RZ ;  /* 0x000000074e077224 */ /* 0x040fe200078e02ff */
[----:B------:R-:W-:Y:S01]  /*a030*/  SYNCS.ARRIVE.TRANS64.RED.A1T0 RZ, [UR5], RZ ;  /* 0x000000ffffff79a7 */ /* 0x000fe20008100405 */
[C---:B------:R-:W-:Y:S01]  /*a040*/  IMAD R16, R78.reuse, R20, RZ ;  /* 0x000000144e107224 */ /* 0x040fe200078e02ff */
[C---:B------:R-:W-:Y:S01]  /*a050*/  PRMT R126, R91.reuse, 0x8880, RZ ;  /* 0x000088805b7e7816 */ /* 0x040fe200000000ff */
[C---:B------:R-:W-:Y:S01]  /*a060*/  IMAD R20, R78.reuse, R24, RZ ;  /* 0x000000184e147224 */ /* 0x040fe200078e02ff */
[----:B------:R-:W-:Y:S01]  /*a070*/  SHF.L.U32 R125, R91, 0x10, RZ ;  /* 0x000000105b7d7819 */ /* 0x000fe200000006ff */
[----:B------:R-:W-:Y:S01]  /*a080*/  IMAD R6, R81, R82, R6 ;  /* 0x0000005251067224 */ /* 0x000fe200078e0206 */
[----:B------:R-:W-:Y:S01]  /*a090*/  MOV R81, R143 ;  /* 0x0000008f00517202 */ /* 0x000fe20000000f00 */
[----:B------:R-:W-:Y:S01]  /*a0a0*/  IMAD R24, R78, R28, RZ ;  /* 0x0000001c4e187224 */ /* 0x000fe200078e02ff */
[----:B------:R-:W-:Y:S01]  /*a0b0*/  PRMT R123, R92, 0x8880, RZ ;  /* 0x000088805c7b7816 */ /* 0x000fe200000000ff */
[----:B------:R-:W-:Y:S01]  /*a0c0*/  IMAD R28, R78, R32, RZ ;  /* 0x000000204e1c7224 */ /* 0x000fe200078e02ff */
[----:B------:R-:W-:Y:S01]  /*a0d0*/  SHF.L.U32 R122, R92, 0x10, RZ ;  /* 0x000000105c7a7819 */ /* 0x000fe200000006ff */
[----:B------:R-:W-:Y:S01]  /*a0e0*/  IMAD R7, R2, R82, R7 ;  /* 0x0000005202077224 */ /* 0x000fe200078e0207 */
[----:B------:R-:W-:Y:S01]  /*a0f0*/  PRMT R120, R93, 0x8880, RZ ;  /* 0x000088805d787816 */ /* 0x000fe200000000ff */
[----:B------:R-:W-:Y:S01]  /*a100*/  IMAD R32, R78, R36, RZ ;  /* 0x000000244e207224 */ /* 0x000fe200078e02ff */
[----:B------:R-:W-:Y:S01]  /*a110*/  PRMT R117, R94, 0x8880, RZ ;  /* 0x000088805e757816 */ /* 0x000fe200000000ff */
[----:B------:R-:W-:Y:S01]  /*a120*/  IMAD R2, R78, R17, RZ ;  /* 0x000000114e027224 */ /* 0x000fe200078e02ff */
[----:B------:R-:W-:Y:S01]  /*a130*/  SHF.L.U32 R116, R94, 0x10, RZ ;  /* 0x000000105e747819 */ /* 0x000fe200000006ff */
[----:B------:R-:W-:Y:S01]  /*a140*/  IMAD R36, R78, R40, RZ ;  /* 0x000000284e247224 */ /* 0x000fe200078e02ff */
[----:B------:R-:W-:Y:S01]  /*a150*/  SHF.L.U32 R115, R94, 0x8, RZ ;  /* 0x000000085e737819 */ /* 0x000fe200000006ff */
[C---:B------:R-:W-:Y:S01]  /*a160*/  IMAD R17, R78.reuse, R21, RZ ;  /* 0x000000154e117224 */ /* 0x040fe200078e02ff */
[C---:B------:R-:W-:Y:S01]  /*a170*/  PRMT R114, R95.reuse, 0x8880, RZ ;  /* 0x000088805f727816 */ /* 0x040fe200000000ff */
[C---:B------:R-:W-:Y:S01]  /*a180*/  IMAD R40, R78.reuse, R44, RZ ;  /* 0x0000002c4e287224 */ /* 0x040fe200078e02ff */
[----:B------:R-:W-:Y:S01]  /*a190*/  SHF.L.U32 R113, R95, 0x10, RZ ;  /* 0x000000105f717819 */ /* 0x000fe200000006ff */
[----:B------:R-:W-:Y:S01]  /*a1a0*/  IMAD R21, R78, R25, RZ ;  /* 0x000000194e157224 */ /* 0x000fe200078e02ff */
[----:B------:R-:W-:Y:S01]  /*a1b0*/  PRMT R111, R96, 0x8880, RZ ;  /* 0x00008880606f7816 */ /* 0x000fe200000000ff */
        /* <DEDUP_REMOVED lines=8> */
[C---:B------:R-:W-:Y:S01]  /*a240*/  IMAD R52, R78.reuse, R56, RZ ;  /* 0x000000384e347224 */ /* 0x040fe200078e02ff */
[----:B------:R-:W-:Y:S01]  /*a250*/  SHF.L.U32 R142, R101, 0x8, RZ ;  /* 0x00000008658e7819 */ /* 0x000fe200000006ff */
[C---:B------:R-:W-:Y:S01]  /*a260*/  IMAD R8, R78.reuse, R8, RZ ;  /* 0x000000084e087224 */ /* 0x040fe200078e02ff */
[C---:B------:R-:W-:Y:S01]  /*a270*/  SHF.L.U32 R101, R99.reuse, 0x10, RZ ;  /* 0x0000001063657819 */ /* 0x040fe200000006ff */
[----:B------:R-:W-:Y:S01]  /*a280*/  IMAD R33, R78, R37, RZ ;  /* 0x000000254e217224 */ /* 0x000fe200078e02ff */
[----:B------:R-:W-:Y:S01]  /*a290*/  SHF.L.U32 R139, R102, 0x8, RZ ;  /* 0x00000008668b7819 */ /* 0x000fe200000006ff */
[C---:B------:R-:W-:Y:S01]  /*a2a0*/  IMAD R56, R78.reuse, R60, RZ ;  /* 0x0000003c4e387224 */ /* 0x040fe200078e02ff */
[----:B------:R-:W-:Y:S01]  /*a2b0*/  PRMT R102, R99, 0x8880, RZ ;  /* 0x0000888063667816 */ /* 0x000fe200000000ff */
[C---:B------:R-:W-:Y:S01]  /*a2c0*/  IMAD R37, R78.reuse, R41, RZ ;  /* 0x000000294e257224 */ /* 0x040fe200078e02ff */
[----:B------:R-:W-:Y:S01]  /*a2d0*/  SHF.L.U32 R136, R103, 0x8, RZ ;  /* 0x0000000867887819 */ /* 0x000fe200000006ff */
[C---:B------:R-:W-:Y:S01]  /*a2e0*/  IMAD R60, R78.reuse, R64, RZ ;  /* 0x000000404e3c7224 */ /* 0x040fe200078e02ff */
[----:B------:R-:W-:Y:S01]  /*a2f0*/  I2IP.S8.S32.SAT R64, R7, R6, RZ ;  /* 0x0000000607407239 */ /* 0x000fe200000014ff */
[C---:B------:R-:W-:Y:S01]  /*a300*/  IMAD R9, R78.reuse, R9, RZ ;  /* 0x000000094e097224 */ /* 0x040fe200078e02ff */
[----:B------:R-:W-:Y:S01]  /*a310*/  SHF.R.S32.HI R6, RZ, 0x18, R140 ;  /* 0x00000018ff067819 */ /* 0x000fe2000001148c */
[C---:B------:R-:W-:Y:S01]  /*a320*/  IMAD R41, R78.reuse, R45, RZ ;  /* 0x0000002d4e297224 */ /* 0x040fe200078e02ff */
[----:B------:R-:W-:Y:S01]  /*a330*/  SHF.R.S32.HI R7, RZ, 0x18, R142 ;  /* 0x00000018ff077819 */ /* 0x000fe2000001148e */
[----:B------:R-:W-:Y:S01]  /*a340*/  IMAD R45, R78, R49, RZ ;  /* 0x000000314e2d7224 */ /* 0x000fe200078e02ff */
[----:B------:R-:W-:Y:S01]  /*a350*/  SHF.L.U32 R133, R88, 0x8, RZ ;  /* 0x0000000858857819 */ /* 0x000fe200000006ff */
[C---:B------:R-:W-:Y:S01]  /*a360*/  IMAD R10, R78.reuse, R10, RZ ;  /* 0x0000000a4e0a7224 */ /* 0x040fe200078e02ff */
[----:B------:R-:W-:Y:S01]  /*a370*/  SHF.R.S32.HI R88, RZ, 0x18, R89 ;  /* 0x00000018ff587819 */ /* 0x000fe20000011459 */
[C---:B------:R-:W-:Y:S01]  /*a380*/  IMAD R49, R78.reuse, R53, RZ ;  /* 0x000000354e317224 */ /* 0x040fe200078e02ff */
[----:B------:R-:W-:Y:S01]  /*a390*/  SHF.L.U32 R130, R89, 0x8, RZ ;  /* 0x0000000859827819 */ /* 0x000fe200000006ff */
[-C--:B------:R-:W-:Y:S01]  /*a3a0*/  IMAD R8, R81, R82.reuse, R8 ;  /* 0x0000005251087224 */ /* 0x080fe200078e0208 */
[----:B------:R-:W-:Y:S01]  /*a3b0*/  SHF.R.S32.HI R81, RZ, 0x18, R139 ;  /* 0x00000018ff517819 */ /* 0x000fe2000001148b */
[C---:B------:R-:W-:Y:S01]  /*a3c0*/  IMAD R53, R78.reuse, R57, RZ ;  /* 0x000000394e357224 */ /* 0x040fe200078e02ff */
[----:B------:R-:W-:Y:S01]  /*a3d0*/  SHF.R.S32.HI R89, RZ, 0x18, R90 ;  /* 0x00000018ff597819 */ /* 0x000fe2000001145a */
[C---:B------:R-:W-:Y:S01]  /*a3e0*/  IMAD R11, R78.reuse, R11, RZ ;  /* 0x0000000b4e0b7224 */ /* 0x040fe200078e02ff */
[----:B------:R-:W-:Y:S01]  /*a3f0*/  SHF.R.S32.HI R90, RZ, 0x18, R91 ;  /* 0x00000018ff5a7819 */ /* 0x000fe2000001145b */
[C---:B------:R-:W-:Y:S01]  /*a400*/  IMAD R57, R78.reuse, R61, RZ ;  /* 0x0000003d4e397224 */ /* 0x040fe200078e02ff */
[----:B------:R-:W-:Y:S01]  /*a410*/  SHF.L.U32 R124, R91, 0x8, RZ ;  /* 0x000000085b7c7819 */ /* 0x000fe200000006ff */
[----:B------:R-:W-:Y:S01]  /*a420*/  IMAD R9, R83, R82, R9 ;  /* 0x0000005253097224 */ /* 0x000fe200078e0209 */
[----:B------:R-:W-:Y:S01]  /*a430*/  SHF.R.S32.HI R91, RZ, 0x18, R92 ;  /* 0x00000018ff5b7819 */ /* 0x000fe2000001145c */
[----:B------:R-:W-:Y:S01]  /*a440*/  IMAD R61, R78, R65, RZ ;  /* 0x000000414e3d7224 */ /* 0x000fe200078e02ff */
[----:B------:R-:W-:Y:S01]  /*a450*/  SHF.L.U32 R121, R92, 0x8, RZ ;  /* 0x000000085c797819 */ /* 0x000fe200000006ff */
[C---:B------:R-:W-:Y:S01]  /*a460*/  IMAD R12, R78.reuse, R12, RZ ;  /* 0x0000000c4e0c7224 */ /* 0x040fe200078e02ff */
[----:B------:R-:W-:Y:S01]  /*a470*/  SHF.R.S32.HI R92, RZ, 0x18, R93 ;  /* 0x00000018ff5c7819 */ /* 0x000fe2000001145d */
[----:B------:R-:W-:Y:S01]  /*a480*/  IMAD.MOV.U32 R65, RZ, RZ, R141 ;  /* 0x000000ffff417224 */ /* 0x000fe200078e008d */
[----:B------:R-:W-:Y:S01]  /*a490*/  SHF.L.U32 R118, R93, 0x8, RZ ;  /* 0x000000085d767819 */ /* 0x000fe200000006ff */
[----:B------:R-:W-:Y:S01]  /*a4a0*/  IMAD R10, R7, R82, R10 ;  /* 0x00000052070a7224 */ /* 0x000fe200078e020a */
[----:B------:R-:W-:Y:S01]  /*a4b0*/  MOV R7, R138 ;  /* 0x0000008a00077202 */ /* 0x000fe20000000f00 */
[----:B------:R-:W-:Y:S01]  /*a4c0*/  IMAD R13, R78, R13, RZ ;  /* 0x0000000d4e0d7224 */ /* 0x000fe200078e02ff */
[----:B------:R-:W-:Y:S01]  /*a4d0*/  SHF.R.S32.HI R93, RZ, 0x18, R94 ;  /* 0x00000018ff5d7819 */ /* 0x000fe2000001145e */
[----:B------:R-:W-:Y:S01]  /*a4e0*/  IMAD R11, R84, R82, R11 ;  /* 0x00000052540b7224 */ /* 0x000fe200078e020b */
[----:B------:R-:W-:Y:S01]  /*a4f0*/  I2IP.S8.S32.SAT R84, R5, R4, R64 ;  /* 0x0000000405547239 */ /* 0x000fe20000001440 */
[C---:B------:R-:W-:Y:S01]  /*a500*/  IMAD R14, R78.reuse, R14, RZ ;  /* 0x0000000e4e0e7224 */ /* 0x040fe200078e02ff */
[----:B------:R-:W-:Y:S01]  /*a510*/  SHF.R.S32.HI R5, RZ, 0x18, R137 ;  /* 0x00000018ff057819 */ /* 0x000fe20000011489 */
[----:B------:R-:W-:Y:S01]  /*a520*/  IMAD R12, R65, R82, R12 ;  /* 0x00000052410c7224 */ /* 0x000fe200078e020c */
[----:B------:R-:W-:Y:S01]  /*a530*/  I2IP.S8.S32.SAT R10, R11, R10, RZ ;  /* 0x0000000a0b0a7239 */ /* 0x000fe200000014ff */
[----:B------:R-:W-:Y:S01]  /*a540*/  IMAD R15, R78, R15, RZ ;  /* 0x0000000f4e0f7224 */ /* 0x000fe200078e02ff */
[----:B------:R-:W-:Y:S01]  /*a550*/  SHF.R.S32.HI R94, RZ, 0x18, R95 ;  /* 0x00000018ff5e7819 */ /* 0x000fe2000001145f */
[-C--:B------:R-:W-:Y:S01]  /*a560*/  IMAD R13, R6, R82.reuse, R13 ;  /* 0x00000052060d7224 */ /* 0x080fe200078e020d */
[----:B------:R-:W-:Y:S01]  /*a570*/  SHF.R.S32.HI R6, RZ, 0x18, R134 ;  /* 0x00000018ff067819 */ /* 0x000fe20000011486 */
[-C--:B------:R-:W-:Y:S01]  /*a580*/  IMAD R14, R81, R82.reuse, R14 ;  /* 0x00000052510e7224 */ /* 0x080fe200078e020e */
        /* <DEDUP_REMOVED lines=10> */
[----:B------:R-:W-:Y:S01]  /*a630*/  MOV R5, R135 ;  /* 0x0000008700057202 */ /* 0x000fe20000000f00 */
[-C--:B------:R-:W-:Y:S01]  /*a640*/  IMAD R3, R4, R82.reuse, R3 ;  /* 0x0000005204037224 */ /* 0x080fe200078e0203 */
[----:B------:R-:W-:Y:S01]  /*a650*/  SHF.R.S32.HI R4, RZ, 0x18, R131 ;  /* 0x00000018ff047819 */ /* 0x000fe20000011483 */
[----:B------:R-:W-:Y:S01]  /*a660*/  IMAD R19, R86, R82, R19 ;  /* 0x0000005256137224 */ /* 0x000fe200078e0213 */
[----:B------:R-:W-:Y:S01]  /*a670*/  I2IP.S8.S32.SAT R86, R13, R12, R14 ;  /* 0x0000000c0d567239 */ /* 0x000fe2000000140e */
[----:B------:R-:W-:Y:S01]  /*a680*/  IMAD R18, R78, R22, RZ ;  /* 0x000000164e127224 */ /* 0x000fe200078e02ff */
[----:B------:R-:W-:Y:S01]  /*a690*/  SHF.L.U32 R109, R96, 0x8, RZ ;  /* 0x00000008606d7819 */ /* 0x000fe200000006ff */
[----:B------:R-:W-:Y:S01]  /*a6a0*/  IMAD R16, R5, R82, R16 ;  /* 0x0000005205107224 */ /* 0x000fe200078e0210 */
[----:B------:R-:W-:Y:S01]  /*a6b0*/  I2IP.S8.S32.SAT R19, R19, R3, RZ ;  /* 0x0000000313137239 */ /* 0x000fe200000014ff */
[----:B------:R-:W-:Y:S01]  /*a6c0*/  IMAD R23, R78, R23, RZ ;  /* 0x000000174e177224 */ /* 0x000fe200078e02ff */
[----:B------:R-:W-:Y:S01]  /*a6d0*/  MOV R3, R132 ;  /* 0x0000008400037202 */ /* 0x000fe20000000f00 */
[-C--:B------:R-:W-:Y:S01]  /*a6e0*/  IMAD R17, R6, R82.reuse, R17 ;  /* 0x0000005206117224 */ /* 0x080fe200078e0211 */
[----:B------:R-:W-:Y:S01]  /*a6f0*/  MOV R5, R129 ;  /* 0x0000008100057202 */ /* 0x000fe20000000f00 */
[-C--:B------:R-:W-:Y:S01]  /*a700*/  IMAD R18, R7, R82.reuse, R18 ;  /* 0x0000005207127224 */ /* 0x080fe200078e0212 */
[----:B------:R-:W-:Y:S01]  /*a710*/  SHF.R.S32.HI R7, RZ, 0x18, R127 ;  /* 0x00000018ff077819 */ /* 0x000fe2000001147f */
[----:B------:R-:W-:Y:S01]  /*a720*/  IMAD R23, R87, R82, R23 ;  /* 0x0000005257177224 */ /* 0x000fe200078e0217 */
[----:B------:R-:W-:Y:S01]  /*a730*/  I2IP.S8.S32.SAT R87, R2, R0, R19 ;  /* 0x0000000002577239 */ /* 0x000fe20000001413 */
[----:B------:R-:W-:Y:S01]  /*a740*/  IMAD R20, R3, R82, R20 ;  /* 0x0000005203147224 */ /* 0x000fe200078e0214 */
[----:B------:R-:W-:Y:S01]  /*a750*/  SHF.R.S32.HI R3, RZ, 0x18, R130 ;  /* 0x00000018ff037819 */ /* 0x000fe20000011482 */
[C---:B------:R-:W-:Y:S01]  /*a760*/  IMAD R22, R78.reuse, R26, RZ ;  /* 0x0000001a4e167224 */ /* 0x040fe200078e02ff */
[----:B------:R-:W-:Y:S01]  /*a770*/  I2IP.S8.S32.SAT R18, R23, R18, RZ ;  /* 0x0000001217127239 */ /* 0x000fe200000014ff */
[----:B------:R-:W-:Y:S01]  /*a780*/  IMAD R27, R78, R27, RZ ;  /* 0x0000001b4e1b7224 */ /* 0x000fe200078e02ff */
[----:B------:R1:W-:Y:S01]  /*a790*/  STS.128 [R153+UR49+0xa200], R84 ;  /* 0x00a2005499007988 */ /* 0x0003e20008000c31 */
[----:B------:R-:W-:Y:S01]  /*a7a0*/  IMAD R21, R4, R82, R21 ;  /* 0x0000005204157224 */ /* 0x000fe200078e0215 */
[----:B------:R-:W-:Y:S01]  /*a7b0*/  I2IP.S8.S32.SAT R16, R17, R16, R18 ;  /* 0x0000001011107239 */ /* 0x000fe20000001412 */
[-C--:B------:R-:W-:Y:S01]  /*a7c0*/  IMAD R22, R3, R82.reuse, R22 ;  /* 0x0000005203167224 */ /* 0x080fe200078e0216 */
[----:B------:R-:W-:Y:S01]  /*a7d0*/  SHF.R.S32.HI R0, RZ, 0x18, R128 ;  /* 0x00000018ff007819 */ /* 0x000fe20000011480 */
[----:B------:R-:W-:Y:S01]  /*a7e0*/  IMAD R27, R88, R82, R27 ;  /* 0x00000052581b7224 */ /* 0x000fe200078e021b */
[----:B------:R-:W-:Y:S01]  /*a7f0*/  SHF.R.S32.HI R96, RZ, 0x18, R97 ;  /* 0x00000018ff607819 */ /* 0x000fe20000011461 */
[C---:B------:R-:W-:Y:S01]  /*a800*/  IMAD R26, R78.reuse, R30, RZ ;  /* 0x0000001e4e1a7224 */ /* 0x040fe200078e02ff */
[----:B------:R-:W-:Y:S01]  /*a810*/  SHF.L.U32 R106, R97, 0x8, RZ ;  /* 0x00000008616a7819 */ /* 0x000fe200000006ff */
[----:B------:R-:W-:Y:S01]  /*a820*/  IMAD R24, R5, R82, R24 ;  /* 0x0000005205187224 */ /* 0x000fe200078e0218 */
[----:B------:R-:W-:Y:S01]  /*a830*/  I2IP.S8.S32.SAT R17, R27, R22, RZ ;  /* 0x000000161b117239 */ /* 0x000fe200000014ff */
[----:B------:R-:W-:Y:S01]  /*a840*/  IMAD R31, R78, R31, RZ ;  /* 0x0000001f4e1f7224 */ /* 0x000fe200078e02ff */
[----:B------:R-:W-:Y:S01]  /*a850*/  SHF.R.S32.HI R5, RZ, 0x18, R124 ;  /* 0x00000018ff057819 */ /* 0x000fe2000001147c */
[----:B------:R-:W-:Y:S01]  /*a860*/  IMAD R25, R0, R82, R25 ;  /* 0x0000005200197224 */ /* 0x000fe200078e0219 */
[----:B------:R-:W-:Y:S01]  /*a870*/  I2IP.S8.S32.SAT R17, R21, R20, R17 ;  /* 0x0000001415117239 */ /* 0x000fe20000001411 */
[-C--:B------:R-:W-:Y:S01]  /*a880*/  IMAD R26, R7, R82.reuse, R26 ;  /* 0x00000052071a7224 */ /* 0x080fe200078e021a */
[----:B------:R-:W-:Y:S01]  /*a890*/  SHF.R.S32.HI R0, RZ, 0x18, R125 ;  /* 0x00000018ff007819 */ /* 0x000fe2000001147d */
[----:B------:R-:W-:Y:S01]  /*a8a0*/  IMAD.MOV.U32 R3, RZ, RZ, R126 ;  /* 0x000000ffff037224 */ /* 0x000fe200078e007e */
[----:B------:R-:W-:Y:S01]  /*a8b0*/  SHF.R.S32.HI R7, RZ, 0x18, R118 ;  /* 0x00000018ff077819 */ /* 0x000fe20000011476 */
[----:B------:R-:W-:Y:S01]  /*a8c0*/  IMAD R31, R89, R82, R31 ;  /* 0x00000052591f7224 */ /* 0x000fe200078e021f */
[----:B------:R-:W-:Y:S01]  /*a8d0*/  SHF.R.S32.HI R97, RZ, 0x18, R98 ;  /* 0x00000018ff617819 */ /* 0x000fe20000011462 */
[----:B------:R-:W-:Y:S01]  /*a8e0*/  IMAD R30, R78, R34, RZ ;  /* 0x000000224e1e7224 */ /* 0x000fe200078e02ff */
[----:B------:R-:W-:Y:S01]  /*a8f0*/  SHF.L.U32 R103, R98, 0x8, RZ ;  /* 0x0000000862677819 */ /* 0x000fe200000006ff */
[----:B------:R-:W-:Y:S01]  /*a900*/  IMAD R28, R3, R82, R28 ;  /* 0x00000052031c7224 */ /* 0x000fe200078e021c */
[----:B------:R-:W-:Y:S01]  /*a910*/  I2IP.S8.S32.SAT R18, R31, R26, RZ ;  /* 0x0000001a1f127239 */ /* 0x000fe200000014ff */
[----:B------:R-:W-:Y:S01]  /*a920*/  IMAD R35, R78, R35, RZ ;  /* 0x000000234e237224 */ /* 0x000fe200078e02ff */
[----:B------:R-:W-:Y:S01]  /*a930*/  MOV R3, R123 ;  /* 0x0000007b00037202 */ /* 0x000fe20000000f00 */
[----:B------:R-:W-:Y:S01]  /*a940*/  IMAD R29, R0, R82, R29 ;  /* 0x00000052001d7224 */ /* 0x000fe200078e021d */
[----:B------:R-:W-:Y:S01]  /*a950*/  I2IP.S8.S32.SAT R18, R25, R24, R18 ;  /* 0x0000001819127239 */ /* 0x000fe20000001412 */
[-C--:B------:R-:W-:Y:S01]  /*a960*/  IMAD R30, R5, R82.reuse, R30 ;  /* 0x00000052051e7224 */ /* 0x080fe200078e021e */
[----:B------:R-:W-:Y:S01]  /*a970*/  SHF.R.S32.HI R0, RZ, 0x18, R122 ;  /* 0x00000018ff007819 */ /* 0x000fe2000001147a */
[----:B------:R-:W-:Y:S01]  /*a980*/  IMAD R35, R90, R82, R35 ;  /* 0x000000525a237224 */ /* 0x000fe200078e0223 */
[----:B------:R-:W-:Y:S01]  /*a990*/  MOV R5, R120 ;  /* 0x0000007800057202 */ /* 0x000fe20000000f00 */
[----:B------:R-:W-:Y:S01]  /*a9a0*/  IMAD R32, R3, R82, R32 ;  /* 0x0000005203207224 */ /* 0x000fe200078e0220 */
[----:B------:R-:W-:Y:S01]  /*a9b0*/  SHF.R.S32.HI R3, RZ, 0x18, R121 ;  /* 0x00000018ff037819 */ /* 0x000fe20000011479 */
[C---:B------:R-:W-:Y:S01]  /*a9c0*/  IMAD R34, R78.reuse, R38, RZ ;  /* 0x000000264e227224 */ /* 0x040fe200078e02ff */
[----:B------:R-:W-:Y:S01]  /*a9d0*/  I2IP.S8.S32.SAT R19, R35, R30, RZ ;  /* 0x0000001e23137239 */ /* 0x000fe200000014ff */
[----:B------:R-:W-:Y:S01]  /*a9e0*/  IMAD R39, R78, R39, RZ ;  /* 0x000000274e277224 */ /* 0x000fe200078e02ff */
[----:B------:R-:W-:Y:S01]  /*a9f0*/  SHF.R.S32.HI R98, RZ, 0x18, R99 ;  /* 0x00000018ff627819 */ /* 0x000fe20000011463 */
[----:B------:R-:W-:Y:S01]  /*aa00*/  IMAD R33, R0, R82, R33 ;  /* 0x0000005200217224 */ /* 0x000fe200078e0221 */
[----:B------:R-:W-:Y:S01]  /*aa10*/  I2IP.S8.S32.SAT R19, R29, R28, R19 ;  /* 0x0000001c1d137239 */ /* 0x000fe20000001413 */
[-C--:B------:R-:W-:Y:S01]  /*aa20*/  IMAD R34, R3, R82.reuse, R34 ;  /* 0x0000005203227224 */ /* 0x080fe200078e0222 */
[----:B------:R-:W-:Y:S01]  /*aa30*/  SHF.R.S32.HI R0, RZ, 0x18, R119 ;  /* 0x00000018ff007819 */ /* 0x000fe20000011477 */
[----:B------:R-:W-:Y:S01]  /*aa40*/  IMAD R39, R91, R82, R39 ;  /* 0x000000525b277224 */ /* 0x000fe200078e0227 */
[----:B------:R-:W-:Y:S01]  /*aa50*/  MOV R3, R117 ;  /* 0x0000007500037202 */ /* 0x000fe20000000f00 */
[C---:B------:R-:W-:Y:S01]  /*aa60*/  IMAD R38, R78.reuse, R42, RZ ;  /* 0x0000002a4e267224 */ /* 0x040fe200078e02ff */
[----:B------:R1:W-:Y:S01]  /*aa70*/  STS.128 [R172+0xa200], R16 ;  /* 0x00a20010ac007388 */ /* 0x0003e20000000c00 */
        /* <DEDUP_REMOVED lines=8> */
[-C--:B------:R-:W-:Y:S01]  /*ab00*/  IMAD R43, R92, R82.reuse, R43 ;  /* 0x000000525c2b7224 */ /* 0x080fe200078e022b */
[----:B------:R-:W-:Y:S01]  /*ab10*/  SHF.R.S32.HI R7, RZ, 0x18, R112 ;  /* 0x00000018ff077819 */ /* 0x000fe20000011470 */
[----:B------:R-:W-:Y:S01]  /*ab20*/  IMAD R40, R3, R82, R40 ;  /* 0x0000005203287224 */ /* 0x000fe200078e0228 */
[----:B------:R-:W-:Y:S01]  /*ab30*/  SHF.R.S32.HI R3, RZ, 0x18, R115 ;  /* 0x00000018ff037819 */ /* 0x000fe20000011473 */
[C---:B------:R-:W-:Y:S01]  /*ab40*/  IMAD R42, R78.reuse, R46, RZ ;  /* 0x0000002e4e2a7224 */ /* 0x040fe200078e02ff */
[----:B------:R-:W-:Y:S01]  /*ab50*/  I2IP.S8.S32.SAT R38, R43, R38, RZ ;  /* 0x000000262b267239 */ /* 0x000fe200000014ff */
[----:B------:R-:W-:Y:S01]  /*ab60*/  IMAD R47, R78, R47, RZ ;  /* 0x0000002f4e2f7224 */ /* 0x000fe200078e02ff */
[----:B------:R-:W-:Y:S01]  /*ab70*/  SHF.L.U32 R100, R99, 0x8, RZ ;  /* 0x0000000863647819 */ /* 0x000fe200000006ff */
[----:B------:R-:W-:Y:S01]  /*ab80*/  IMAD R41, R0, R82, R41 ;  /* 0x0000005200297224 */ /* 0x000fe200078e0229 */
[----:B------:R-:W-:Y:S01]  /*ab90*/  I2IP.S8.S32.SAT R33, R37, R36, R38 ;  /* 0x0000002425217239 */ /* 0x000fe20000001426 */
[-C--:B------:R-:W-:Y:S01]  /*aba0*/  IMAD R42, R3, R82.reuse, R42 ;  /* 0x00000052032a7224 */ /* 0x080fe200078e022a */
[----:B------:R-:W-:Y:S01]  /*abb0*/  SHF.R.S32.HI R0, RZ, 0x18, R113 ;  /* 0x00000018ff007819 */ /* 0x000fe20000011471 */
[----:B------:R-:W-:Y:S01]  /*abc0*/  IMAD R47, R93, R82, R47 ;  /* 0x000000525d2f7224 */ /* 0x000fe200078e022f */
[----:B------:R-:W-:Y:S01]  /*abd0*/  IADD3 R76, PT, PT, R76, 0x1, RZ ;  /* 0x000000014c4c7810 */ /* 0x000fe20007ffe0ff */
[C---:B------:R-:W-:Y:S02]  /*abe0*/  IMAD R46, R78.reuse, R50, RZ ;  /* 0x000000324e2e7224 */ /* 0x040fe400078e02ff */
        /* <DEDUP_REMOVED lines=8> */
[----:B------:R-:W-:Y:S02]  /*ac70*/  IMAD.MOV.U32 R3, RZ, RZ, R111 ;  /* 0x000000ffff037224 */ /* 0x000fe400078e006f */
[-C--:B------:R-:W-:Y:S02]  /*ac80*/  IMAD R51, R94, R82.reuse, R51 ;  /* 0x000000525e337224 */ /* 0x080fe400078e0233 */
[----:B------:R-:W-:Y:S01]  /*ac90*/  IMAD R48, R3, R82, R48 ;  /* 0x0000005203307224 */ /* 0x000fe200078e0230 */
[----:B------:R-:W-:Y:S01]  /*aca0*/  SHF.R.S32.HI R3, RZ, 0x18, R109 ;  /* 0x00000018ff037819 */ /* 0x000fe2000001146d */
[C---:B------:R-:W-:Y:S01]  /*acb0*/  IMAD R50, R78.reuse, R54, RZ ;  /* 0x000000364e327224 */ /* 0x040fe200078e02ff */
[----:B------:R-:W-:Y:S01]  /*acc0*/  I2IP.S8.S32.SAT R35, R51, R46, RZ ;  /* 0x0000002e33237239 */ /* 0x000fe200000014ff */
[----:B------:R-:W-:Y:S02]  /*acd0*/  IMAD R55, R78, R55, RZ ;  /* 0x000000374e377224 */ /* 0x000fe400078e02ff */
[----:B------:R-:W-:Y:S01]  /*ace0*/  IMAD R49, R0, R82, R49 ;  /* 0x0000005200317224 */ /* 0x000fe200078e0231 */
[----:B------:R-:W-:Y:S01]  /*acf0*/  I2IP.S8.S32.SAT R35, R45, R44, R35 ;  /* 0x0000002c2d237239 */ /* 0x000fe20000001423 */
[-C--:B------:R-:W-:Y:S01]  /*ad00*/  IMAD R50, R3, R82.reuse, R50 ;  /* 0x0000005203327224 */ /* 0x080fe200078e0232 */
[----:B------:R-:W-:Y:S01]  /*ad10*/  SHF.R.S32.HI R0, RZ, 0x18, R107 ;  /* 0x00000018ff007819 */ /* 0x000fe2000001146b */
[----:B------:R-:W-:Y:S01]  /*ad20*/  IMAD R55, R95, R82, R55 ;  /* 0x000000525f377224 */ /* 0x000fe200078e0237 */
[----:B------:R-:W-:Y:S01]  /*ad30*/  SHF.R.S32.HI R3, RZ, 0x18, R106 ;  /* 0x00000018ff037819 */ /* 0x000fe2000001146a */
        /* <DEDUP_REMOVED lines=11> */
[----:B------:R-:W-:Y:S01]  /*adf0*/  SHF.R.S32.HI R3, RZ, 0x18, R103 ;  /* 0x00000018ff037819 */ /* 0x000fe20000011467 */
[----:B------:R-:W-:Y:S02]  /*ae00*/  IMAD R58, R78, R62, RZ ;  /* 0x0000003e4e3a7224 */ /* 0x000fe400078e02ff */
[----:B------:R-:W-:Y:S01]  /*ae10*/  IMAD R56, R5, R82, R56 ;  /* 0x0000005205387224 */ /* 0x000fe200078e0238 */
[----:B------:R-:W-:Y:S01]  /*ae20*/  MOV R5, R102 ;  /* 0x0000006600057202 */ /* 0x000fe20000000f00 */
[----:B------:R-:W-:Y:S01]  /*ae30*/  IMAD R57, R0, R82, R57 ;  /* 0x0000005200397224 */ /* 0x000fe200078e0239 */
[----:B------:R-:W-:Y:S01]  /*ae40*/  SHF.R.S32.HI R0, RZ, 0x18, R101 ;  /* 0x00000018ff007819 */ /* 0x000fe20000011465 */
[C---:B------:R-:W-:Y:S01]  /*ae50*/  IMAD R63, R78.reuse, R63, RZ ;  /* 0x0000003f4e3f7224 */ /* 0x040fe200078e02ff */
[----:B------:R-:W-:Y:S01]  /*ae60*/  I2IP.S8.S32.SAT R54, R59, R54, RZ ;  /* 0x000000363b367239 */ /* 0x000fe200000014ff */
[-C--:B------:R-:W-:Y:S01]  /*ae70*/  IMAD R58, R3, R82.reuse, R58 ;  /* 0x00000052033a7224 */ /* 0x080fe200078e023a */
[----:B------:R-:W-:Y:S01]  /*ae80*/  SHF.R.S32.HI R3, RZ, 0x18, R100 ;  /* 0x00000018ff037819 */ /* 0x000fe20000011464 */
[----:B------:R-:W-:Y:S01]  /*ae90*/  IMAD R63, R97, R82, R63 ;  /* 0x00000052613f7224 */ /* 0x000fe200078e023f */
[----:B------:R-:W-:Y:S01]  /*aea0*/  I2IP.S8.S32.SAT R49, R53, R52, R54 ;  /* 0x0000003435317239 */ /* 0x000fe20000001436 */
        /* <DEDUP_REMOVED lines=28> */
.L_x_124:
[----:B------:R-:W-:Y:S05]  /*b070*/  BSYNC.RECONVERGENT B0 ;  /* 0x0000000000007941 */ /* 0x000fea0003800200 */
.L_x_123:
[----:B------:R-:W-:Y:S01]  /*b080*/  BAR.SYNC.DEFER_BLOCKING 0x1, 0x80 ;  /* 0x0042000000007b1d */ /* 0x000fe20000010000 */
[----:B------:R-:W-:Y:S01]  /*b090*/  ISETP.NE.AND P2, PT, R168, RZ, PT ;  /* 0x000000ffa800720c */ /* 0x000fe20003f45270 */
[----:B------:R-:W-:Y:S01]  /*b0a0*/  IMAD.IADD R20, R75, 0x1, R150 ;  /* 0x000000014b147824 */ /* 0x000fe200078e0296 */
[----:B------:R-:W-:Y:S01]  /*b0b0*/  ISETP.NE.AND P0, PT, R169, 0x2, PT ;  /* 0x00000002a900780c */ /* 0x000fe20003f05270 */
[----:B------:R-:W-:Y:S01]  /*b0c0*/  IMAD.IADD R21, R77, 0x1, R152 ;  /* 0x000000014d157824 */ /* 0x000fe200078e0298 */
[----:B------:R-:W-:Y:S02]  /*b0d0*/  ISETP.NE.AND P1, PT, R76, 0x2, PT ;  /* 0x000000024c00780c */ /* 0x000fe40003f25270 */
[----:B------:R-:W-:Y:S02]  /*b0e0*/  SEL R0, RZ, 0x1, P0 ;  /* 0x00000001ff007807 */ /* 0x000fe40000000000 */
[----:B------:R-:W-:Y:S02]  /*b0f0*/  SEL R3, RZ, 0x1, P1 ;  /* 0x00000001ff037807 */ /* 0x000fe40000800000 */
[----:B------:R-:W-:Y:S02]  /*b100*/  LOP3.LUT R161, R161, R0, RZ, 0x3c, !PT ;  /* 0x00000000a1a17212 */ /* 0x000fe400078e3cff */
[----:B------:R-:W-:Y:S02]  /*b110*/  LOP3.LUT R162, R162, R3, RZ, 0x3c, !PT ;  /* 0x00000003a2a27212 */ /* 0x000fe400078e3cff */
[----:B------:R-:W-:Y:S02]  /*b120*/  @P2 R2UR UR36, R158 ;  /* 0x000000009e2422ca */ /* 0x000fe400000e0000 */
[----:B------:R-:W-:Y:S02]  /*b130*/  SEL R169, R169, RZ, P0 ;  /* 0x000000ffa9a97207 */ /* 0x000fe40000000000 */
[----:B------:R-:W-:Y:S01]  /*b140*/  SEL R76, R76, RZ, P1 ;  /* 0x000000ff4c4c7207 */ /* 0x000fe20000800000 */
[----:B------:R-:W-:Y:S10]  /*b150*/  @P2 BRA `(.L_x_125) ;  /* 0xffffff9800a82947 */ /* 0x000ff4000383ffff */
[----:B------:R-:W-:Y:S05]  /*b160*/  EXIT ;  /* 0x000000000000794d */ /* 0x000fea0003800000 */
.L_x_19:
[----:B--2---:R2:W1:Y:S02]  /*b170*/  SYNCS.PHASECHK.TRANS64.TRYWAIT P0, [R3+URZ+0x110], R2 ;  /* 0x00011002030075a7 */ /* 0x00446400080011ff */
[----:B-1----:R-:W-:Y:S05]  /*b180*/  @!P0 NANOSLEEP.SYNCS 0x989680 ;  /* 0x009896800000895d */ /* 0x002fea0003900000 */
[----:B------:R-:W1:Y:S02]  /*b190*/  @!P0 SYNCS.PHASECHK.TRANS64 P0, [R3+URZ+0x110], R2 ;  /* 0x00011002030085a7 */ /* 0x000e6400080010ff */
[----:B-1----:R-:W-:Y:S05]  /*b1a0*/  @!P0 BRA `(.L_x_19) ;  /* 0xfffffffc00f08947 */ /* 0x002fea000383ffff */
[----:B------:R-:W-:Y:S05]  /*b1b0*/  BRA `(.L_x_126) ;  /* 0xffffff6400147947 */ /* 0x000fea000383ffff */
.L_x_22:
[----:B-1----:R-:W-:-:S07]  /*b1c0*/  MOV R2, UR33 ;  /* 0x0000002100027c02 */ /* 0x002fce0008000f00 */
.L_x_127:
[----:B-1----:R1:W2:Y:S02]  /*b1d0*/  SYNCS.PHASECHK.TRANS64.TRYWAIT P0, [R2+URZ+0x38], R5 ;  /* 0x00003805020075a7 */ /* 0x0022a400080011ff */
[----:B--2---:R-:W-:Y:S05]  /*b1e0*/  @!P0 NANOSLEEP.SYNCS 0x989680 ;  /* 0x009896800000895d */ /* 0x004fea0003900000 */
[----:B------:R-:W2:Y:S02]  /*b1f0*/  @!P0 SYNCS.PHASECHK.TRANS64 P0, [R2+URZ+0x38], R5 ;  /* 0x00003805020085a7 */ /* 0x000ea400080010ff */
[----:B--2---:R-:W-:Y:S05]  /*b200*/  @!P0 BRA `(.L_x_127) ;  /* 0xfffffffc00f08947 */ /* 0x004fea000383ffff */
[----:B------:R-:W-:Y:S05]  /*b210*/  BRA `(.L_x_21) ;  /* 0xffffff6400647947 */ /* 0x000fea000383ffff */
.L_x_28:
[----:B-1----:R-:W-:-:S07]  /*b220*/  MOV R2, UR17 ;  /* 0x0000001100027c02 */ /* 0x002fce0008000f00 */
.L_x_128:
[----:B-1----:R1:W2:Y:S02]  /*b230*/  SYNCS.PHASECHK.TRANS64.TRYWAIT P0, [R2+URZ+0x38], R5 ;  /* 0x00003805020075a7 */ /* 0x0022a400080011ff */
[----:B--2---:R-:W-:Y:S05]  /*b240*/  @!P0 NANOSLEEP.SYNCS 0x989680 ;  /* 0x009896800000895d */ /* 0x004fea0003900000 */
[----:B------:R-:W2:Y:S02]  /*b250*/  @!P0 SYNCS.PHASECHK.TRANS64 P0, [R2+URZ+0x38], R5 ;  /* 0x00003805020085a7 */ /* 0x000ea400080010ff */
[----:B--2---:R-:W-:Y:S05]  /*b260*/  @!P0 BRA `(.L_x_128) ;  /* 0xfffffffc00f08947 */ /* 0x004fea000383ffff */
[----:B------:R-:W-:Y:S05]  /*b270*/  BRA `(.L_x_27) ;  /* 0xffffff68000c7947 */ /* 0x000fea000383ffff */
.L_x_32:
[----:B-1----:R1:W2:Y:S02]  /*b280*/  SYNCS.PHASECHK.TRANS64.TRYWAIT P0, [R2+URZ+0xc0], R3 ;  /* 0x0000c003020075a7 */ /* 0x0022a400080011ff */
[----:B--2---:R-:W-:Y:S05]  /*b290*/  @!P0 NANOSLEEP.SYNCS 0x989680 ;  /* 0x009896800000895d */ /* 0x004fea0003900000 */
[----:B------:R-:W2:Y:S02]  /*b2a0*/  @!P0 SYNCS.PHASECHK.TRANS64 P0, [R2+URZ+0xc0], R3 ;  /* 0x0000c003020085a7 */ /* 0x000ea400080010ff */
[----:B--2---:R-:W-:Y:S05]  /*b2b0*/  @!P0 BRA `(.L_x_32) ;  /* 0xfffffffc00f08947 */ /* 0x004fea000383ffff */
[----:B------:R-:W-:Y:S05]  /*b2c0*/  BRA `(.L_x_129) ;  /* 0xffffff68009c7947 */ /* 0x000fea000383ffff */
.L_x_36:
[----:B----4-:R-:W-:-:S07]  /*b2d0*/  MOV R0, UR5 ;  /* 0x0000000500007c02 */ /* 0x010fce0008000f00 */
.L_x_130:
[----:B-1----:R1:W2:Y:S02]  /*b2e0*/  SYNCS.PHASECHK.TRANS64.TRYWAIT P0, [R0+URZ], R3 ;  /* 0x00000003000075a7 */ /* 0x0022a400080011ff */
[----:B--2---:R-:W-:Y:S05]  /*b2f0*/  @!P0 NANOSLEEP.SYNCS 0x989680 ;  /* 0x009896800000895d */ /* 0x004fea0003900000 */
[----:B------:R-:W2:Y:S02]  /*b300*/  @!P0 SYNCS.PHASECHK.TRANS64 P0, [R0+URZ], R3 ;  /* 0x00000003000085a7 */ /* 0x000ea400080010ff */
[----:B--2---:R-:W-:Y:S05]  /*b310*/  @!P0 BRA `(.L_x_130) ;  /* 0xfffffffc00f08947 */ /* 0x004fea000383ffff */
[----:B------:R-:W-:Y:S05]  /*b320*/  BRA `(.L_x_131) ;  /* 0xffffff70000c7947 */ /* 0x000fea000383ffff */
.L_x_37:
[----:B----4-:R-:W-:-:S07]  /*b330*/  MOV R0, UR5 ;  /* 0x0000000500007c02 */ /* 0x010fce0008000f00 */
.L_x_132:
[----:B-1----:R1:W2:Y:S02]  /*b340*/  SYNCS.PHASECHK.TRANS64.TRYWAIT P0, [R0+URZ], R3 ;  /* 0x00000003000075a7 */ /* 0x0022a400080011ff */
[----:B--2---:R-:W-:Y:S05]  /*b350*/  @!P0 NANOSLEEP.SYNCS 0x989680 ;  /* 0x009896800000895d */ /* 0x004fea0003900000 */
[----:B------:R-:W2:Y:S02]  /*b360*/  @!P0 SYNCS.PHASECHK.TRANS64 P0, [R0+URZ], R3 ;  /* 0x00000003000085a7 */ /* 0x000ea400080010ff */
[----:B--2---:R-:W-:Y:S05]  /*b370*/  @!P0 BRA `(.L_x_132) ;  /* 0xfffffffc00f08947 */ /* 0x004fea000383ffff */
[----:B------:R-:W-:Y:S05]  /*b380*/  BRA `(.L_x_133) ;  /* 0xffffff7000187947 */ /* 0x000fea000383ffff */
.L_x_38:
[----:B----4-:R-:W-:-:S07]  /*b390*/  MOV R0, UR5 ;  /* 0x0000000500007c02 */ /* 0x010fce0008000f00 */
.L_x_134:
[----:B-1----:R1:W2:Y:S02]  /*b3a0*/  SYNCS.PHASECHK.TRANS64.TRYWAIT P0, [R0+URZ], R3 ;  /* 0x00000003000075a7 */ /* 0x0022a400080011ff */
[----:B--2---:R-:W-:Y:S05]  /*b3b0*/  @!P0 NANOSLEEP.SYNCS 0x989680 ;  /* 0x009896800000895d */ /* 0x004fea0003900000 */
[----:B------:R-:W2:Y:S02]  /*b3c0*/  @!P0 SYNCS.PHASECHK.TRANS64 P0, [R0+URZ], R3 ;  /* 0x00000003000085a7 */ /* 0x000ea400080010ff */
[----:B--2---:R-:W-:Y:S05]  /*b3d0*/  @!P0 BRA `(.L_x_134) ;  /* 0xfffffffc00f08947 */ /* 0x004fea000383ffff */
[----:B------:R-:W-:Y:S05]  /*b3e0*/  BRA `(.L_x_135) ;  /* 0xffffff7000247947 */ /* 0x000fea000383ffff */
.L_x_39:
[----:B----4-:R-:W-:-:S07]  /*b3f0*/  MOV R0, UR5 ;  /* 0x0000000500007c02 */ /* 0x010fce0008000f00 */
.L_x_136:
[----:B-1----:R1:W2:Y:S02]  /*b400*/  SYNCS.PHASECHK.TRANS64.TRYWAIT P0, [R0+URZ], R3 ;  /* 0x00000003000075a7 */ /* 0x0022a400080011ff */
[----:B--2---:R-:W-:Y:S05]  /*b410*/  @!P0 NANOSLEEP.SYNCS 0x989680 ;  /* 0x009896800000895d */ /* 0x004fea0003900000 */
[----:B------:R-:W2:Y:S02]  /*b420*/  @!P0 SYNCS.PHASECHK.TRANS64 P0, [R0+URZ], R3 ;  /* 0x00000003000085a7 */ /* 0x000ea400080010ff */
[----:B--2---:R-:W-:Y:S05]  /*b430*/  @!P0 BRA `(.L_x_136) ;  /* 0xfffffffc00f08947 */ /* 0x004fea000383ffff */
[----:B------:R-:W-:Y:S05]  /*b440*/  BRA `(.L_x_137) ;  /* 0xffffff7000307947 */ /* 0x000fea000383ffff */
.L_x_40:
[----:B----4-:R-:W-:-:S07]  /*b450*/  MOV R0, UR5 ;  /* 0x0000000500007c02 */ /* 0x010fce0008000f00 */
.L_x_138:
[----:B-1----:R1:W2:Y:S02]  /*b460*/  SYNCS.PHASECHK.TRANS64.TRYWAIT P0, [R0+URZ], R3 ;  /* 0x00000003000075a7 */ /* 0x0022a400080011ff */
[----:B--2---:R-:W-:Y:S05]  /*b470*/  @!P0 NANOSLEEP.SYNCS 0x989680 ;  /* 0x009896800000895d */ /* 0x004fea0003900000 */
[----:B------:R-:W2:Y:S02]  /*b480*/  @!P0 SYNCS.PHASECHK.TRANS64 P0, [R0+URZ], R3 ;  /* 0x00000003000085a7 */ /* 0x000ea400080010ff */
[----:B--2---:R-:W-:Y:S05]  /*b490*/  @!P0 BRA `(.L_x_138) ;  /* 0xfffffffc00f08947 */ /* 0x004fea000383ffff */
[----:B------:R-:W-:Y:S05]  /*b4a0*/  BRA `(.L_x_139) ;  /* 0xffffff70003c7947 */ /* 0x000fea000383ffff */
.L_x_41:
[----:B----4-:R-:W-:-:S07]  /*b4b0*/  MOV R0, UR5 ;  /* 0x0000000500007c02 */ /* 0x010fce0008000f00 */
.L_x_140:
[----:B-1----:R1:W2:Y:S02]  /*b4c0*/  SYNCS.PHASECHK.TRANS64.TRYWAIT P0, [R0+URZ], R3 ;  /* 0x00000003000075a7 */ /* 0x0022a400080011ff */
[----:B--2---:R-:W-:Y:S05]  /*b4d0*/  @!P0 NANOSLEEP.SYNCS 0x989680 ;  /* 0x009896800000895d */ /* 0x004fea0003900000 */
[----:B------:R-:W2:Y:S02]  /*b4e0*/  @!P0 SYNCS.PHASECHK.TRANS64 P0, [R0+URZ], R3 ;  /* 0x00000003000085a7 */ /* 0x000ea400080010ff */
[----:B--2---:R-:W-:Y:S05]  /*b4f0*/  @!P0 BRA `(.L_x_140) ;  /* 0xfffffffc00f08947 */ /* 0x004fea000383ffff */
[----:B------:R-:W-:Y:S05]  /*b500*/  BRA `(.L_x_141) ;  /* 0xffffff7000487947 */ /* 0x000fea000383ffff */
.L_x_44:
[----:B-1----:R1:W2:Y:S02]  /*b510*/  SYNCS.PHASECHK.TRANS64.TRYWAIT P0, [R0+URZ+0x100], R5 ;  /* 0x00010005000075a7 */ /* 0x0022a400080011ff */
[----:B--2---:R-:W-:Y:S05]  /*b520*/  @!P0 NANOSLEEP.SYNCS 0x989680 ;  /* 0x009896800000895d */ /* 0x004fea0003900000 */
[----:B------:R-:W2:Y:S02]  /*b530*/  @!P0 SYNCS.PHASECHK.TRANS64 P0, [R0+URZ+0x100], R5 ;  /* 0x00010005000085a7 */ /* 0x000ea400080010ff */
[----:B--2---:R-:W-:Y:S05]  /*b540*/  @!P0 BRA `(.L_x_44) ;  /* 0xfffffffc00f08947 */ /* 0x004fea000383ffff */
[----:B------:R-:W-:Y:S05]  /*b550*/  BRA `(.L_x_142) ;  /* 0xffffff7000a47947 */ /* 0x000fea000383ffff */
.L_x_45:
[----:B------:R-:W-:-:S07]  /*b560*/  MOV R0, UR5 ;  /* 0x0000000500007c02 */ /* 0x000fce0008000f00 */
.L_x_143:
[----:B-1----:R1:W2:Y:S02]  /*b570*/  SYNCS.PHASECHK.TRANS64.TRYWAIT P0, [R0+URZ+0xd0], R5 ;  /* 0x0000d005000075a7 */ /* 0x0022a400080011ff */
[----:B--2---:R-:W-:Y:S05]  /*b580*/  @!P0 NANOSLEEP.SYNCS 0x989680 ;  /* 0x009896800000895d */ /* 0x004fea0003900000 */
[----:B------:R-:W2:Y:S02]  /*b590*/  @!P0 SYNCS.PHASECHK.TRANS64 P0, [R0+URZ+0xd0], R5 ;  /* 0x0000d005000085a7 */ /* 0x000ea400080010ff */
[----:B--2---:R-:W-:Y:S05]  /*b5a0*/  @!P0 BRA `(.L_x_143) ;  /* 0xfffffffc00f08947 */ /* 0x004fea000383ffff */
[----:B------:R-:W-:Y:S05]  /*b5b0*/  BRA `(.L_x_144) ;  /* 0xffffff7000b47947 */ /* 0x000fea000383ffff */
.L_x_46:
[----:B-1----:R1:W2:Y:S02]  /*b5c0*/  SYNCS.PHASECHK.TRANS64.TRYWAIT P1, [R0+URZ+0xc0], R5 ;  /* 0x0000c005000075a7 */ /* 0x0022a400080211ff */
[----:B--2---:R-:W-:Y:S05]  /*b5d0*/  @!P1 NANOSLEEP.SYNCS 0x989680 ;  /* 0x009896800000995d */ /* 0x004fea0003900000 */
[----:B------:R-:W2:Y:S02]  /*b5e0*/  @!P1 SYNCS.PHASECHK.TRANS64 P1, [R0+URZ+0xc0], R5 ;  /* 0x0000c005000095a7 */ /* 0x000ea400080210ff */
[----:B--2---:R-:W-:Y:S05]  /*b5f0*/  @!P1 BRA `(.L_x_46) ;  /* 0xfffffffc00f09947 */ /* 0x004fea000383ffff */
[----:B------:R-:W-:Y:S05]  /*b600*/  BRA `(.L_x_145) ;  /* 0xffffff7000e47947 */ /* 0x000fea000383ffff */
.L_x_49:
[----:B------:R-:W-:-:S07]  /*b610*/  MOV R0, UR5 ;  /* 0x0000000500007c02 */ /* 0x000fce0008000f00 */
.L_x_146:
[----:B-1----:R1:W2:Y:S02]  /*b620*/  SYNCS.PHASECHK.TRANS64.TRYWAIT P0, [R0+URZ+0xd0], R3 ;  /* 0x0000d003000075a7 */ /* 0x0022a400080011ff */
[----:B--2---:R-:W-:Y:S05]  /*b630*/  @!P0 NANOSLEEP.SYNCS 0x989680 ;  /* 0x009896800000895d */ /* 0x004fea0003900000 */
[----:B------:R-:W2:Y:S02]  /*b640*/  @!P0 SYNCS.PHASECHK.TRANS64 P0, [R0+URZ+0xd0], R3 ;  /* 0x0000d003000085a7 */ /* 0x000ea400080010ff */
[----:B--2---:R-:W-:Y:S05]  /*b650*/  @!P0 BRA `(.L_x_146) ;  /* 0xfffffffc00f08947 */ /* 0x004fea000383ffff */
[----:B------:R-:W-:Y:S05]  /*b660*/  BRA `(.L_x_48) ;  /* 0xffffff7400387947 */ /* 0x000fea000383ffff */
.L_x_56:
[----:B-1----:R1:W2:Y:S02]  /*b670*/  SYNCS.PHASECHK.TRANS64.TRYWAIT P1, [R0+URZ+0xc0], R5 ;  /* 0x0000c005000075a7 */ /* 0x0022a400080211ff */
[----:B--2---:R-:W-:Y:S05]  /*b680*/  @!P1 NANOSLEEP.SYNCS 0x989680 ;  /* 0x009896800000995d */ /* 0x004fea0003900000 */
[----:B------:R-:W2:Y:S02]  /*b690*/  @!P1 SYNCS.PHASECHK.TRANS64 P1, [R0+URZ+0xc0], R5 ;  /* 0x0000c005000095a7 */ /* 0x000ea400080210ff */
[----:B--2---:R-:W-:Y:S05]  /*b6a0*/  @!P1 BRA `(.L_x_56) ;  /* 0xfffffffc00f09947 */ /* 0x004fea000383ffff */
[----:B------:R-:W-:Y:S05]  /*b6b0*/  BRA `(.L_x_147) ;  /* 0xffffff7800907947 */ /* 0x000fea000383ffff */
.L_x_57:
[----:B------:R-:W-:-:S07]  /*b6c0*/  MOV R3, UR9 ;  /* 0x0000000900037c02 */ /* 0x000fce0008000f00 */
.L_x_148:
[----:B-1----:R1:W2:Y:S02]  /*b6d0*/  SYNCS.PHASECHK.TRANS64.TRYWAIT P0, [R3+URZ+0xf0], R0 ;  /* 0x0000f000030075a7 */ /* 0x0022a400080011ff */
[----:B--2---:R-:W-:Y:S05]  /*b6e0*/  @!P0 NANOSLEEP.SYNCS 0x989680 ;  /* 0x009896800000895d */ /* 0x004fea0003900000 */
[----:B------:R-:W2:Y:S02]  /*b6f0*/  @!P0 SYNCS.PHASECHK.TRANS64 P0, [R3+URZ+0xf0], R0 ;  /* 0x0000f000030085a7 */ /* 0x000ea400080010ff */
[----:B--2---:R-:W-:Y:S05]  /*b700*/  @!P0 BRA `(.L_x_148) ;  /* 0xfffffffc00f08947 */ /* 0x004fea000383ffff */
[----:B------:R-:W-:Y:S05]  /*b710*/  BRA `(.L_x_149) ;  /* 0xffffff7800c47947 */ /* 0x000fea000383ffff */
.L_x_60:
[----:B------:R-:W-:Y:S07]  /*b720*/  MOV R0, UR7 ;  /* 0x0000000700007c02 */ /* 0x000fee0008000f00 */
.L_x_150:
[----:B-1----:R1:W2:Y:S02]  /*b730*/  SYNCS.PHASECHK.TRANS64.TRYWAIT P0, [R0+URZ], R3 ;  /* 0x00000003000075a7 */ /* 0x0022a400080011ff */
[----:B--2---:R-:W-:Y:S05]  /*b740*/  @!P0 NANOSLEEP.SYNCS 0x989680 ;  /* 0x009896800000895d */ /* 0x004fea0003900000 */
[----:B------:R-:W2:Y:S02]  /*b750*/  @!P0 SYNCS.PHASECHK.TRANS64 P0, [R0+URZ], R3 ;  /* 0x00000003000085a7 */ /* 0x000ea400080010ff */
[----:B--2---:R-:W-:Y:S05]  /*b760*/  @!P0 BRA `(.L_x_150) ;  /* 0xfffffffc00f08947 */ /* 0x004fea000383ffff */
[----:B------:R-:W-:Y:S05]  /*b770*/  BRA `(.L_x_59) ;  /* 0xffffff7800e47947 */ /* 0x000fea000383ffff */
.L_x_63:
[----:B------:R-:W-:-:S07]  /*b780*/  MOV R0, UR5 ;  /* 0x0000000500007c02 */ /* 0x000fce0008000f00 */
.L_x_151:
[----:B--2---:R2:W3:Y:S02]  /*b790*/  SYNCS.PHASECHK.TRANS64.TRYWAIT P0, [R0+URZ], R3 ;  /* 0x00000003000075a7 */ /* 0x0044e400080011ff */
[----:B---3--:R-:W-:Y:S05]  /*b7a0*/  @!P0 NANOSLEEP.SYNCS 0x989680 ;  /* 0x009896800000895d */ /* 0x008fea0003900000 */
[----:B------:R-:W3:Y:S02]  /*b7b0*/  @!P0 SYNCS.PHASECHK.TRANS64 P0, [R0+URZ], R3 ;  /* 0x00000003000085a7 */ /* 0x000ee400080010ff */
[----:B---3--:R-:W-:Y:S05]  /*b7c0*/  @!P0 BRA `(.L_x_151) ;  /* 0xfffffffc00f08947 */ /* 0x008fea000383ffff */
[----:B------:R-:W-:Y:S05]  /*b7d0*/  BRA `(.L_x_152) ;  /* 0xffffff7c00847947 */ /* 0x000fea000383ffff */
.L_x_64:
[----:B------:R-:W-:-:S07]  /*b7e0*/  MOV R0, UR7 ;  /* 0x0000000700007c02 */ /* 0x000fce0008000f00 */
.L_x_153:
[----:B--2---:R2:W3:Y:S02]  /*b7f0*/  SYNCS.PHASECHK.TRANS64.TRYWAIT P0, [R0+URZ], R3 ;  /* 0x00000003000075a7 */ /* 0x0044e400080011ff */
[----:B---3--:R-:W-:Y:S05]  /*b800*/  @!P0 NANOSLEEP.SYNCS 0x989680 ;  /* 0x009896800000895d */ /* 0x008fea0003900000 */
[----:B------:R-:W3:Y:S02]  /*b810*/  @!P0 SYNCS.PHASECHK.TRANS64 P0, [R0+URZ], R3 ;  /* 0x00000003000085a7 */ /* 0x000ee400080010ff */
[----:B---3--:R-:W-:Y:S05]  /*b820*/  @!P0 BRA `(.L_x_153) ;  /* 0xfffffffc00f08947 */ /* 0x008fea000383ffff */
[----:B------:R-:W-:Y:S05]  /*b830*/  BRA `(.L_x_154) ;  /* 0xffffff7c00907947 */ /* 0x000fea000383ffff */
.L_x_69:
[----:B--2---:R2:W3:Y:S02]  /*b840*/  SYNCS.PHASECHK.TRANS64.TRYWAIT P0, [R0+URZ+0xc0], R3 ;  /* 0x0000c003000075a7 */ /* 0x0044e400080011ff */
[----:B---3--:R-:W-:Y:S05]  /*b850*/  @!P0 NANOSLEEP.SYNCS 0x989680 ;  /* 0x009896800000895d */ /* 0x008fea0003900000 */
[----:B------:R-:W3:Y:S02]  /*b860*/  @!P0 SYNCS.PHASECHK.TRANS64 P0, [R0+URZ+0xc0], R3 ;  /* 0x0000c003000085a7 */ /* 0x000ee400080010ff */
[----:B---3--:R-:W-:Y:S05]  /*b870*/  @!P0 BRA `(.L_x_69) ;  /* 0xfffffffc00f08947 */ /* 0x008fea000383ffff */
[----:B------:R-:W-:Y:S05]  /*b880*/  BRA `(.L_x_155) ;  /* 0xffffff80009c7947 */ /* 0x000fea000383ffff */
.L_x_72:
[----:B------:R-:W-:Y:S07]  /*b890*/  MOV R0, UR7 ;  /* 0x0000000700007c02 */ /* 0x000fee0008000f00 */
.L_x_156:
[----:B--2---:R2:W3:Y:S02]  /*b8a0*/  SYNCS.PHASECHK.TRANS64.TRYWAIT P0, [R0+URZ+0xb8], R3 ;  /* 0x0000b803000075a7 */ /* 0x0044e400080011ff */
[----:B---3--:R-:W-:Y:S05]  /*b8b0*/  @!P0 NANOSLEEP.SYNCS 0x989680 ;  /* 0x009896800000895d */ /* 0x008fea0003900000 */
[----:B------:R-:W3:Y:S02]  /*b8c0*/  @!P0 SYNCS.PHASECHK.TRANS64 P0, [R0+URZ+0xb8], R3 ;  /* 0x0000b803000085a7 */ /* 0x000ee400080010ff */
[----:B---3--:R-:W-:Y:S05]  /*b8d0*/  @!P0 BRA `(.L_x_156) ;  /* 0xfffffffc00f08947 */ /* 0x008fea000383ffff */
[----:B------:R-:W-:Y:S05]  /*b8e0*/  BRA `(.L_x_71) ;  /* 0xffffff84007c7947 */ /* 0x000fea000383ffff */
.L_x_75:
[----:B------:R-:W-:Y:S07]  /*b8f0*/  MOV R3, UR7 ;  /* 0x0000000700037c02 */ /* 0x000fee0008000f00 */
.L_x_157:
[----:B-1----:R1:W2:Y:S02]  /*b900*/  SYNCS.PHASECHK.TRANS64.TRYWAIT P0, [R3+URZ+0x90], R12 ;  /* 0x0000900c030075a7 */ /* 0x0022a400080011ff */
[----:B--2---:R-:W-:Y:S05]  /*b910*/  @!P0 NANOSLEEP.SYNCS 0x989680 ;  /* 0x009896800000895d */ /* 0x004fea0003900000 */
[----:B------:R-:W2:Y:S02]  /*b920*/  @!P0 SYNCS.PHASECHK.TRANS64 P0, [R3+URZ+0x90], R12 ;  /* 0x0000900c030085a7 */ /* 0x000ea400080010ff */
[----:B--2---:R-:W-:Y:S05]  /*b930*/  @!P0 BRA `(.L_x_157) ;  /* 0xfffffffc00f08947 */ /* 0x004fea000383ffff */
[----:B------:R-:W-:Y:S05]  /*b940*/  BRA `(.L_x_158) ;  /* 0xffffff8400f47947 */ /* 0x000fea000383ffff */
.L_x_76:
[----:B-1----:R-:W-:Y:S07]  /*b950*/  MOV R3, UR7 ;  /* 0x0000000700037c02 */ /* 0x002fee0008000f00 */
.L_x_159:
[----:B-1----:R1:W2:Y:S02]  /*b960*/  SYNCS.PHASECHK.TRANS64.TRYWAIT P0, [R3+URZ+0x98], R12 ;  /* 0x0000980c030075a7 */ /* 0x0022a400080011ff */
[----:B--2---:R-:W-:Y:S05]  /*b970*/  @!P0 NANOSLEEP.SYNCS 0x989680 ;  /* 0x009896800000895d */ /* 0x004fea0003900000 */
[----:B------:R-:W2:Y:S02]  /*b980*/  @!P0 SYNCS.PHASECHK.TRANS64 P0, [R3+URZ+0x98], R12 ;  /* 0x0000980c030085a7 */ /* 0x000ea400080010ff */
[----:B--2---:R-:W-:Y:S05]  /*b990*/  @!P0 BRA `(.L_x_159) ;  /* 0xfffffffc00f08947 */ /* 0x004fea000383ffff */
[----:B------:R-:W-:Y:S05]  /*b9a0*/  BRA `(.L_x_160) ;  /* 0xffffff8800307947 */ /* 0x000fea000383ffff */
.L_x_77:
[----:B-1----:R-:W-:Y:S07]  /*b9b0*/  MOV R3, UR7 ;  /* 0x0000000700037c02 */ /* 0x002fee0008000f00 */
.L_x_161:
[----:B-1----:R1:W2:Y:S02]  /*b9c0*/  SYNCS.PHASECHK.TRANS64.TRYWAIT P0, [R3+URZ+0xa0], R12 ;  /* 0x0000a00c030075a7 */ /* 0x0022a400080011ff */
[----:B--2---:R-:W-:Y:S05]  /*b9d0*/  @!P0 NANOSLEEP.SYNCS 0x989680 ;  /* 0x009896800000895d */ /* 0x004fea0003900000 */
[----:B------:R-:W2:Y:S02]  /*b9e0*/  @!P0 SYNCS.PHASECHK.TRANS64 P0, [R3+URZ+0xa0], R12 ;  /* 0x0000a00c030085a7 */ /* 0x000ea400080010ff */
[----:B--2---:R-:W-:Y:S05]  /*b9f0*/  @!P0 BRA `(.L_x_161) ;  /* 0xfffffffc00f08947 */ /* 0x004fea000383ffff */
[----:B------:R-:W-:Y:S05]  /*ba00*/  BRA `(.L_x_162) ;  /* 0xffffff8800787947 */ /* 0x000fea000383ffff */
.L_x_78:
[----:B------:R-:W-:Y:S07]  /*ba10*/  MOV R3, UR7 ;  /* 0x0000000700037c02 */ /* 0x000fee0008000f00 */
.L_x_163:
[----:B-1----:R1:W2:Y:S02]  /*ba20*/  SYNCS.PHASECHK.TRANS64.TRYWAIT P0, [R3+URZ+0xa8], R12 ;  /* 0x0000a80c030075a7 */ /* 0x0022a400080011ff */
[----:B--2---:R-:W-:Y:S05]  /*ba30*/  @!P0 NANOSLEEP.SYNCS 0x989680 ;  /* 0x009896800000895d */ /* 0x004fea0003900000 */
[----:B------:R-:W2:Y:S02]  /*ba40*/  @!P0 SYNCS.PHASECHK.TRANS64 P0, [R3+URZ+0xa8], R12 ;  /* 0x0000a80c030085a7 */ /* 0x000ea400080010ff */
[----:B--2---:R-:W-:Y:S05]  /*ba50*/  @!P0 BRA `(.L_x_163) ;  /* 0xfffffffc00f08947 */ /* 0x004fea000383ffff */
[----:B------:R-:W-:Y:S05]  /*ba60*/  BRA `(.L_x_164) ;  /* 0xffffff8c00007947 */ /* 0x000fea000383ffff */
.L_x_80:
[----:B------:R-:W-:-:S07]  /*ba70*/  MOV R0, UR7 ;  /* 0x0000000700007c02 */ /* 0x000fce0008000f00 */
.L_x_165:
[----:B-1----:R1:W3:Y:S02]  /*ba80*/  SYNCS.PHASECHK.TRANS64.TRYWAIT P0, [R0+URZ+0x90], R3 ;  /* 0x00009003000075a7 */ /* 0x0022e400080011ff */
[----:B---3--:R-:W-:Y:S05]  /*ba90*/  @!P0 NANOSLEEP.SYNCS 0x989680 ;  /* 0x009896800000895d */ /* 0x008fea0003900000 */
[----:B------:R-:W3:Y:S02]  /*baa0*/  @!P0 SYNCS.PHASECHK.TRANS64 P0, [R0+URZ+0x90], R3 ;  /* 0x00009003000085a7 */ /* 0x000ee400080010ff */
[----:B---3--:R-:W-:Y:S05]  /*bab0*/  @!P0 BRA `(.L_x_165) ;  /* 0xfffffffc00f08947 */ /* 0x008fea000383ffff */
[----:B------:R-:W-:Y:S05]  /*bac0*/  BRA `(.L_x_166) ;  /* 0xffffff8c00707947 */ /* 0x000fea000383ffff */
.L_x_81:
[----:B-1----:R-:W-:-:S07]  /*bad0*/  MOV R0, UR7 ;  /* 0x0000000700007c02 */ /* 0x002fce0008000f00 */
.L_x_167:
[----:B-1----:R1:W3:Y:S02]  /*bae0*/  SYNCS.PHASECHK.TRANS64.TRYWAIT P0, [R0+URZ+0x98], R3 ;  /* 0x00009803000075a7 */ /* 0x0022e400080011ff */
[----:B---3--:R-:W-:Y:S05]  /*baf0*/  @!P0 NANOSLEEP.SYNCS 0x989680 ;  /* 0x009896800000895d */ /* 0x008fea0003900000 */
[----:B------:R-:W3:Y:S02]  /*bb00*/  @!P0 SYNCS.PHASECHK.TRANS64 P0, [R0+URZ+0x98], R3 ;  /* 0x00009803000085a7 */ /* 0x000ee400080010ff */
[----:B---3--:R-:W-:Y:S05]  /*bb10*/  @!P0 BRA `(.L_x_167) ;  /* 0xfffffffc00f08947 */ /* 0x008fea000383ffff */
[----:B------:R-:W-:Y:S05]  /*bb20*/  BRA `(.L_x_168) ;  /* 0xffffff8c00607947 */ /* 0x000fea000383ffff */
.L_x_82:
[----:B-1----:R-:W-:-:S07]  /*bb30*/  MOV R0, UR7 ;  /* 0x0000000700007c02 */ /* 0x002fce0008000f00 */
.L_x_169:
[----:B-1----:R1:W3:Y:S02]  /*bb40*/  SYNCS.PHASECHK.TRANS64.TRYWAIT P0, [R0+URZ+0xa0], R3 ;  /* 0x0000a003000075a7 */ /* 0x0022e400080011ff */
[----:B---3--:R-:W-:Y:S05]  /*bb50*/  @!P0 NANOSLEEP.SYNCS 0x989680 ;  /* 0x009896800000895d */ /* 0x008fea0003900000 */
[----:B------:R-:W3:Y:S02]  /*bb60*/  @!P0 SYNCS.PHASECHK.TRANS64 P0, [R0+URZ+0xa0], R3 ;  /* 0x0000a003000085a7 */ /* 0x000ee400080010ff */
[----:B---3--:R-:W-:Y:S05]  /*bb70*/  @!P0 BRA `(.L_x_169) ;  /* 0xfffffffc00f08947 */ /* 0x008fea000383ffff */
[----:B------:R-:W-:Y:S05]  /*bb80*/  BRA `(.L_x_170) ;  /* 0xffffff8c00507947 */ /* 0x000fea000383ffff */
.L_x_84:
[----:B--2---:R2:W4:Y:S02]  /*bb90*/  SYNCS.PHASECHK.TRANS64.TRYWAIT P0, [R0+URZ+0xc0], R3 ;  /* 0x0000c003000075a7 */ /* 0x00452400080011ff */
[----:B----4-:R-:W-:Y:S05]  /*bba0*/  @!P0 NANOSLEEP.SYNCS 0x989680 ;  /* 0x009896800000895d */ /* 0x010fea0003900000 */
[----:B------:R-:W4:Y:S02]  /*bbb0*/  @!P0 SYNCS.PHASECHK.TRANS64 P0, [R0+URZ+0xc0], R3 ;  /* 0x0000c003000085a7 */ /* 0x000f2400080010ff */
[----:B----4-:R-:W-:Y:S05]  /*bbc0*/  @!P0 BRA `(.L_x_84) ;  /* 0xfffffffc00f08947 */ /* 0x010fea000383ffff */
[----:B------:R-:W-:Y:S05]  /*bbd0*/  BRA `(.L_x_171) ;  /* 0xffffff90001c7947 */ /* 0x000fea000383ffff */
.L_x_95:
[----:B-1----:R1:W3:Y:S02]  /*bbe0*/  SYNCS.PHASECHK.TRANS64.TRYWAIT P1, [R3+URZ+0x70], R0 ;  /* 0x00007000030075a7 */ /* 0x0022e400080211ff */
[----:B---3--:R-:W-:Y:S05]  /*bbf0*/  @!P1 NANOSLEEP.SYNCS 0x989680 ;  /* 0x009896800000995d */ /* 0x008fea0003900000 */
[----:B------:R-:W3:Y:S02]  /*bc00*/  @!P1 SYNCS.PHASECHK.TRANS64 P1, [R3+URZ+0x70], R0 ;  /* 0x00007000030095a7 */ /* 0x000ee400080210ff */
[----:B---3--:R-:W-:Y:S05]  /*bc10*/  @!P1 BRA `(.L_x_95) ;  /* 0xfffffffc00f09947 */ /* 0x008fea000383ffff */
[----:B------:R-:W-:Y:S05]  /*bc20*/  BRA `(.L_x_94) ;  /* 0xffffff9c00447947 */ /* 0x000fea000383ffff */
.L_x_97:
[----:B---3--:R3:W4:Y:S02]  /*bc30*/  SYNCS.PHASECHK.TRANS64.TRYWAIT P0, [R108+URZ+0xe0], R5 ;  /* 0x0000e0056c0075a7 */ /* 0x00872400080011ff */
[----:B----4-:R-:W-:Y:S05]  /*bc40*/  @!P0 NANOSLEEP.SYNCS 0x989680 ;  /* 0x009896800000895d */ /* 0x010fea0003900000 */
[----:B------:R-:W4:Y:S02]  /*bc50*/  @!P0 SYNCS.PHASECHK.TRANS64 P0, [R108+URZ+0xe0], R5 ;  /* 0x0000e0056c0085a7 */ /* 0x000f2400080010ff */
[----:B----4-:R-:W-:Y:S05]  /*bc60*/  @!P0 BRA `(.L_x_97) ;  /* 0xfffffffc00f08947 */ /* 0x010fea000383ffff */
[----:B------:R-:W-:Y:S05]  /*bc70*/  BRA `(.L_x_96) ;  /* 0xffffff9c00a07947 */ /* 0x000fea000383ffff */
.L_x_105:
[----:B--2---:R2:W3:Y:S02]  /*bc80*/  SYNCS.PHASECHK.TRANS64.TRYWAIT P0, [R118+URZ+0x70], R3 ;  /* 0x00007003760075a7 */ /* 0x0044e400080011ff */
[----:B---3--:R-:W-:Y:S05]  /*bc90*/  @!P0 NANOSLEEP.SYNCS 0x989680 ;  /* 0x009896800000895d */ /* 0x008fea0003900000 */
[----:B------:R-:W3:Y:S02]  /*bca0*/  @!P0 SYNCS.PHASECHK.TRANS64 P0, [R118+URZ+0x70], R3 ;  /* 0x00007003760085a7 */ /* 0x000ee400080010ff */
[----:B---3--:R-:W-:Y:S05]  /*bcb0*/  @!P0 BRA `(.L_x_105) ;  /* 0xfffffffc00f08947 */ /* 0x008fea000383ffff */
[----:B------:R-:W-:Y:S05]  /*bcc0*/  BRA `(.L_x_104) ;  /* 0xffffffb000a47947 */ /* 0x000fea000383ffff */
.L_x_113:
[----:B--2---:R2:W3:Y:S02]  /*bcd0*/  SYNCS.PHASECHK.TRANS64.TRYWAIT P0, [R0+URZ+0x70], R7 ;  /* 0x00007007000075a7 */ /* 0x0044e400080011ff */
[----:B---3--:R-:W-:Y:S05]  /*bce0*/  @!P0 NANOSLEEP.SYNCS 0x989680 ;  /* 0x009896800000895d */ /* 0x008fea0003900000 */
[----:B------:R-:W3:Y:S02]  /*bcf0*/  @!P0 SYNCS.PHASECHK.TRANS64 P0, [R0+URZ+0x70], R7 ;  /* 0x00007007000085a7 */ /* 0x000ee400080010ff */
[----:B---3--:R-:W-:Y:S05]  /*bd00*/  @!P0 BRA `(.L_x_113) ;  /* 0xfffffffc00f08947 */ /* 0x008fea000383ffff */
[----:B------:R-:W-:Y:S05]  /*bd10*/  BRA `(.L_x_112) ;  /* 0xffffffc400f87947 */ /* 0x000fea000383ffff */
.L_x_121:
[----:B--2---:R2:W3:Y:S02]  /*bd20*/  SYNCS.PHASECHK.TRANS64.TRYWAIT P0, [R0+URZ+0x70], R5 ;  /* 0x00007005000075a7 */ /* 0x0044e400080011ff */
[----:B---3--:R-:W-:Y:S05]  /*bd30*/  @!P0 NANOSLEEP.SYNCS 0x989680 ;  /* 0x009896800000895d */ /* 0x008fea0003900000 */
[----:B------:R-:W3:Y:S02]  /*bd40*/  @!P0 SYNCS.PHASECHK.TRANS64 P0, [R0+URZ+0x70], R5 ;  /* 0x00007005000085a7 */ /* 0x000ee400080010ff */
[----:B---3--:R-:W-:Y:S05]  /*bd50*/  @!P0 BRA `(.L_x_121) ;  /* 0xfffffffc00f08947 */ /* 0x008fea000383ffff */
[----:B------:R-:W-:Y:S05]  /*bd60*/  BRA `(.L_x_120) ;  /* 0xffffffdc00587947 */ /* 0x000fea000383ffff */
        .weak           $__internal_0_$__cuda_sm10x_tcgen05_guardrail_trap_col_being_dealloced_not_returned_by_alloc
        .type           $__internal_0_$__cuda_sm10x_tcgen05_guardrail_trap_col_being_dealloced_not_returned_by_alloc,@function
        .size           $__internal_0_$__cuda_sm10x_tcgen05_guardrail_trap_col_being_dealloced_not_returned_by_alloc,($__internal_1_$__cuda_sm10x_tcgen05_guardrail_trap_phase_invalid_during_alloc - $__internal_0_$__cuda_sm10x_tcgen05_guardrail_trap_col_being_dealloced_not_returned_by_alloc)
$__internal_0_$__cuda_sm10x_tcgen05_guardrail_trap_col_being_dealloced_not_returned_by_alloc:
[----:B------:R-:W-:Y:S05]  /*bd70*/  BPT.TRAP 0x1 ;  /* 0x000000040000795c */ /* 0x000fea0000300000 */
[----:B------:R-:W-:-:S04]  /*bd80*/  HFMA2 R3, -RZ, RZ, 0, 0 ;  /* 0x00000000ff037431 */ /* 0x000fc800000001ff */
[----:B------:R-:W-:Y:S05]  /*bd90*/  RET.REL.NODEC R2 `(_ZN7cutlass13device_kernelINS_4gemm6kernel13GemmUniversalIN4cute5tupleIJiiiiEEENS1_10collective13CollectiveMmaINS1_35MainloopSm100TmaUmmaWarpSpecializedILi7ELi2ELi2ENS5_IJNS4_1CILi1EEESB_SB_EEEEENS5_IJNSA_ILi128EEENSA_ILi256EEENSA_ILi32EEEEEEaNS5_IJlSB_lEEEaSI_NS4_8TiledMMAINS4_8MMA_AtomIJNS4_15SM100_MMA_S8_SSIaaiLi128ELi256ELNS4_4UMMA5MajorE0ELSN_0ELNSM_8SaturateE0EEEEEENS4_6LayoutISC_NS5_IJNSA_ILi0EEESS_SS_EEEEENS5_IJNS4_10UnderscoreESV_SV_EEEEENS4_13SM90_TMA_LOADENS4_14ComposedLayoutINS4_7SwizzleILi1ELi4ELi3EEENS4_18smem_ptr_flag_bitsILi8EEENSR_INS5_IJNSA_ILi8EEESG_EEENS5_IJSG_SB_EEEEEEEvNS4_8identityESY_S18_vS19_EENS_8epilogue10collective18CollectiveEpilogueINS1B_23Sm100TmaWarpSpecializedILi4ELi2ELi64ELb0ELb0EEEJSH_NS5_IJNSR_ISE_SB_EENSR_INSA_ILi64EEESB_EEEEEaSI_aSI_NS1B_6fusion15FusionCallbacksIS1F_NS1K_17LinearCombinationIaiaiLNS_15FloatRoundStyleE2EEESH_S1J_JEEENS4_5SM1004TMEM4LOAD26SM100_TMEM_LOAD_32dp32b64xESY_NSZ_INS10_ILi2ELi4ELi3EEES13_NSR_INS5_IJS14_S1H_EEENS5_IJS1H_SB_EEEEEEENS4_39AutoVectorizingCopyWithAssumedAlignmentILi128EEENS4_14SM90_TMA_STOREES1Y_S20_S20_EEEvvEEEEvNT_6ParamsE) ;  /* 0xffffff4002987950 */ /* 0x000fea0003c3ffff */
        .weak           $__internal_1_$__cuda_sm10x_tcgen05_guardrail_trap_phase_invalid_during_alloc
        .type           $__internal_1_$__cuda_sm10x_tcgen05_guardrail_trap_phase_invalid_during_alloc,@function
        .size           $__internal_1_$__cuda_sm10x_tcgen05_guardrail_trap_phase_invalid_during_alloc,($__internal_2_$__cuda_sm10x_tcgen05_guardrail_trap_unallocated_columns_being_dealloced - $__internal_1_$__cuda_sm10x_tcgen05_guardrail_trap_phase_invalid_during_alloc)
$__internal_1_$__cuda_sm10x_tcgen05_guardrail_trap_phase_invalid_during_alloc:
[----:B------:R-:W-:Y:S05]  /*bda0*/  BPT.TRAP 0x1 ;  /* 0x000000040000795c */ /* 0x000fea0000300000 */
[----:B------:R-:W-:-:S04]  /*bdb0*/  MOV R3, 0x0 ;  /* 0x0000000000037802 */ /* 0x000fc80000000f00 */
[----:B------:R-:W-:Y:S05]  /*bdc0*/  RET.REL.NODEC R2 `(_ZN7cutlass13device_kernelINS_4gemm6kernel13GemmUniversalIN4cute5tupleIJiiiiEEENS1_10collective13CollectiveMmaINS1_35MainloopSm100TmaUmmaWarpSpecializedILi7ELi2ELi2ENS5_IJNS4_1CILi1EEESB_SB_EEEEENS5_IJNSA_ILi128EEENSA_ILi256EEENSA_ILi32EEEEEEaNS5_IJlSB_lEEEaSI_NS4_8TiledMMAINS4_8MMA_AtomIJNS4_15SM100_MMA_S8_SSIaaiLi128ELi256ELNS4_4UMMA5MajorE0ELSN_0ELNSM_8SaturateE0EEEEEENS4_6LayoutISC_NS5_IJNSA_ILi0EEESS_SS_EEEEENS5_IJNS4_10UnderscoreESV_SV_EEEEENS4_13SM90_TMA_LOADENS4_14ComposedLayoutINS4_7SwizzleILi1ELi4ELi3EEENS4_18smem_ptr_flag_bitsILi8EEENSR_INS5_IJNSA_ILi8EEESG_EEENS5_IJSG_SB_EEEEEEEvNS4_8identityESY_S18_vS19_EENS_8epilogue10collective18CollectiveEpilogueINS1B_23Sm100TmaWarpSpecializedILi4ELi2ELi64ELb0ELb0EEEJSH_NS5_IJNSR_ISE_SB_EENSR_INSA_ILi64EEESB_EEEEEaSI_aSI_NS1B_6fusion15FusionCallbacksIS1F_NS1K_17LinearCombinationIaiaiLNS_15FloatRoundStyleE2EEESH_S1J_JEEENS4_5SM1004TMEM4LOAD26SM100_TMEM_LOAD_32dp32b64xESY_NSZ_INS10_ILi2ELi4ELi3EEES13_NSR_INS5_IJS14_S1H_EEENS5_IJS1H_SB_EEEEEEENS4_39AutoVectorizingCopyWithAssumedAlignmentILi128EEENS4_14SM90_TMA_STOREES1Y_S20_S20_EEEvvEEEEvNT_6ParamsE) ;  /* 0xffffff40028c7950 */ /* 0x000fea0003c3ffff */
        .weak           $__internal_2_$__cuda_sm10x_tcgen05_guardrail_trap_unallocated_columns_being_dealloced
        .type           $__internal_2_$__cuda_sm10x_tcgen05_guardrail_trap_unallocated_columns_being_dealloced,@function
        .size           $__internal_2_$__cuda_sm10x_tcgen05_guardrail_trap_unallocated_columns_being_dealloced,(.L_x_173 - $__internal_2_$__cuda_sm10x_tcgen05_guardrail_trap_unallocated_columns_being_dealloced)
$__internal_2_$__cuda_sm10x_tcgen05_guardrail_trap_unallocated_columns_being_dealloced:
[----:B------:R-:W-:Y:S05]  /*bdd0*/  BPT.TRAP 0x1 ;  /* 0x000000040000795c */ /* 0x000fea0000300000 */
[----:B------:R-:W-:-:S04]  /*bde0*/  HFMA2 R3, -RZ, RZ, 0, 0 ;  /* 0x00000000ff037431 */ /* 0x000fc800000001ff */
[----:B------:R-:W-:Y:S05]  /*bdf0*/  RET.REL.NODEC R2 `(_ZN7cutlass13device_kernelINS_4gemm6kernel13GemmUniversalIN4cute5tupleIJiiiiEEENS1_10collective13CollectiveMmaINS1_35MainloopSm100TmaUmmaWarpSpecializedILi7ELi2ELi2ENS5_IJNS4_1CILi1EEESB_SB_EEEEENS5_IJNSA_ILi128EEENSA_ILi256EEENSA_ILi32EEEEEEaNS5_IJlSB_lEEEaSI_NS4_8TiledMMAINS4_8MMA_AtomIJNS4_15SM100_MMA_S8_SSIaaiLi128ELi256ELNS4_4UMMA5MajorE0ELSN_0ELNSM_8SaturateE0EEEEEENS4_6LayoutISC_NS5_IJNSA_ILi0EEESS_SS_EEEEENS5_IJNS4_10UnderscoreESV_SV_EEEEENS4_13SM90_TMA_LOADENS4_14ComposedLayoutINS4_7SwizzleILi1ELi4ELi3EEENS4_18smem_ptr_flag_bitsILi8EEENSR_INS5_IJNSA_ILi8EEESG_EEENS5_IJSG_SB_EEEEEEEvNS4_8identityESY_S18_vS19_EENS_8epilogue10collective18CollectiveEpilogueINS1B_23Sm100TmaWarpSpecializedILi4ELi2ELi64ELb0ELb0EEEJSH_NS5_IJNSR_ISE_SB_EENSR_INSA_ILi64EEESB_EEEEEaSI_aSI_NS1B_6fusion15FusionCallbacksIS1F_NS1K_17LinearCombinationIaiaiLNS_15FloatRoundStyleE2EEESH_S1J_JEEENS4_5SM1004TMEM4LOAD26SM100_TMEM_LOAD_32dp32b64xESY_NSZ_INS10_ILi2ELi4ELi3EEES13_NSR_INS5_IJS14_S1H_EEENS5_IJS1H_SB_EEEEEEENS4_39AutoVectorizingCopyWithAssumedAlignmentILi128EEENS4_14SM90_TMA_STOREES1Y_S20_S20_EEEvvEEEEvNT_6ParamsE) ;  /* 0xffffff4002807950 */ /* 0x000fea0003c3ffff */
.L_x_172:
[----:B------:R-:W-:-:S00]  /*be00*/  BRA `(.L_x_172) ;  /* 0xfffffffc00fc7947 */ /* 0x000fc0000383ffff */
[----:B------:R-:W-:-:S00]  /*be10*/  NOP ;  /* 0x0000000000007918 */ /* 0x000fc00000000000 */
        /* <DEDUP_REMOVED lines=14> */
.L_x_173:


//--------------------- .nv.global.init           --------------------------
	.section	.nv.global.init,"aw",@progbits
.nv.global.init:
	.type		$str$27,@object
	.size		$str$27,($str$28 - $str$27)
$str$27:
        /*0000*/ 	.byte	0x28, 0x61, 0x64, 0x64, 0x72, 0x65, 0x73, 0x73, 0x20, 0x26, 0x20, 0x6d, 0x61, 0x73, 0x6b, 0x29
        /*0010*/ 	.byte	0x20, 0x3d, 0x3d, 0x20, 0x30, 0x00
	.type		$str$28,@object
	.size		$str$28,($str$26 - $str$28)
$str$28:
        /*0016*/ 	.byte	0x2f, 0x74, 0x6d, 0x70, 0x2f, 0x63, 0x75, 0x74, 0x6c, 0x61, 0x73, 0x73, 0x5f, 0x73, 0x77, 0x65
        /*0026*/ 	.byte	0x65, 0x70, 0x5f, 0x73, 0x72, 0x63, 0x2f, 0x69, 0x6e, 0x63, 0x6c, 0x75, 0x64, 0x65, 0x2f, 0x63
        /*0036*/ 	.byte	0x75, 0x74, 0x65, 0x2f, 0x70, 0x6f, 0x69, 0x6e, 0x74, 0x65, 0x72, 0x5f, 0x66, 0x6c, 0x61, 0x67
        /*0046*/ 	.byte	0x67, 0x65, 0x64, 0x2e, 0x68, 0x70, 0x70, 0x00
	.type		$str$26,@object
	.size		$str$26,($str$25 - $str$26)
$str$26:
        /*004e*/ 	.byte	0x2f, 0x74, 0x6d, 0x70, 0x2f, 0x63, 0x75, 0x74, 0x6c, 0x61, 0x73, 0x73, 0x5f, 0x73, 0x77, 0x65
        /*005e*/ 	.byte	0x65, 0x70, 0x5f, 0x73, 0x72, 0x63, 0x2f, 0x69, 0x6e, 0x63, 0x6c, 0x75, 0x64, 0x65, 0x2f, 0x63
        /*006e*/ 	.byte	0x75, 0x74, 0x65, 0x2f, 0x61, 0x74, 0x6f, 0x6d, 0x2f, 0x63, 0x6f, 0x70, 0x79, 0x5f, 0x74, 0x72
        /*007e*/ 	.byte	0x61, 0x69, 0x74, 0x73, 0x5f, 0x73, 0x6d, 0x31, 0x30, 0x30, 0x2e, 0x68, 0x70, 0x70, 0x00
	.type		$str$25,@object
	.size		$str$25,(__unnamed_1 - $str$25)
$str$25:
        /*008d*/ 	.byte	0x28, 0x28, 0x75, 0x69, 0x6e, 0x74, 0x33, 0x32, 0x5f, 0x74, 0x28, 0x74, 0x68, 0x72, 0x65, 0x61
        /*009d*/ 	.byte	0x64, 0x49, 0x64, 0x78, 0x2e, 0x78, 0x29, 0x20, 0x2f, 0x20, 0x33, 0x32, 0x29, 0x20, 0x25, 0x20
        /*00ad*/ 	.byte	0x34, 0x29, 0x20, 0x3d, 0x3d, 0x20, 0x28, 0x28, 0x28, 0x74, 0x6d, 0x65, 0x6d, 0x5f, 0x61, 0x64
        /*00bd*/ 	.byte	0x64, 0x72, 0x20, 0x3e, 0x3e, 0x20, 0x31, 0x36, 0x29, 0x20, 0x2f, 0x20, 0x33, 0x32, 0x29, 0x20
        /*00cd*/ 	.byte	0x25, 0x20, 0x34, 0x29, 0x00
	.type		__unnamed_1,@object
	.size		__unnamed_1,(__unnamed_2 - __unnamed_1)
__unnamed_1:
        /*00d2*/ 	.byte	0x61, 0x75, 0x74, 0x6f, 0x20, 0x63, 0x75, 0x74, 0x65, 0x3a, 0x3a, 0x61, 0x73, 0x5f, 0x70, 0x6f
        /* <DEDUP_REMOVED lines=24> */
        /*0262*/ 	.byte	0x5d, 0x00
	.type		__unnamed_2,@object
	.size		__unnamed_2,(__unnamed_3 - __unnamed_2)
__unnamed_2:
        /* <DEDUP_REMOVED lines=26> */
	.type		__unnamed_3,@object
	.size		__unnamed_3,(.L_3 - __unnamed_3)
__unnamed_3:
        /* <DEDUP_REMOVED lines=42> */
        /*0696*/ 	.byte	0x43, 0x3c, 0x30, 0x3e, 0x3e, 0x3e, 0x3e, 0x5d, 0x00
.L_3:


//--------------------- .nv.shared._ZN7cutlass13device_kernelINS_4gemm6kernel13GemmUniversalIN4cute5tupleIJiiiiEEENS1_10collective13CollectiveMmaINS1_35MainloopSm100TmaUmmaWarpSpecializedILi7ELi2ELi2ENS5_IJNS4_1CILi1EEESB_SB_EEEEENS5_IJNSA_ILi128EEENSA_ILi256EEENSA_ILi32EEEEEEaNS5_IJlSB_lEEEaSI_NS4_8TiledMMAINS4_8MMA_AtomIJNS4_15SM100_MMA_S8_SSIaaiLi128ELi256ELNS4_4UMMA5MajorE0ELSN_0ELNSM_8SaturateE0EEEEEENS4_6LayoutISC_NS5_IJNSA_ILi0EEESS_SS_EEEEENS5_IJNS4_10UnderscoreESV_SV_EEEEENS4_13SM90_TMA_LOADENS4_14ComposedLayoutINS4_7SwizzleILi1ELi4ELi3EEENS4_18smem_ptr_flag_bitsILi8EEENSR_INS5_IJNSA_ILi8EEESG_EEENS5_IJSG_SB_EEEEEEEvNS4_8identityESY_S18_vS19_EENS_8epilogue10collective18CollectiveEpilogueINS1B_23Sm100TmaWarpSpecializedILi4ELi2ELi64ELb0ELb0EEEJSH_NS5_IJNSR_ISE_SB_EENSR_INSA_ILi64EEESB_EEEEEaSI_aSI_NS1B_6fusion15FusionCallbacksIS1F_NS1K_17LinearCombinationIaiaiLNS_15FloatRoundStyleE2EEESH_S1J_JEEENS4_5SM1004TMEM4LOAD26SM100_TMEM_LOAD_32dp32b64xESY_NSZ_INS10_ILi2ELi4ELi3EEES13_NSR_INS5_IJS14_S1H_EEENS5_IJS1H_SB_EEEEEEENS4_39AutoVectorizingCopyWithAssumedAlignmentILi128EEENS4_14SM90_TMA_STOREES1Y_S20_S20_EEEvvEEEEvNT_6ParamsE --------------------------
	.section	.nv.shared._ZN7cutlass13device_kernelINS_4gemm6kernel13GemmUniversalIN4cute5tupleIJiiiiEEENS1_10collective13CollectiveMmaINS1_35MainloopSm100TmaUmmaWarpSpecializedILi7ELi2ELi2ENS5_IJNS4_1CILi1EEESB_SB_EEEEENS5_IJNSA_ILi128EEENSA_ILi256EEENSA_ILi32EEEEEEaNS5_IJlSB_lEEEaSI_NS4_8TiledMMAINS4_8MMA_AtomIJNS4_15SM100_MMA_S8_SSIaaiLi128ELi256ELNS4_4UMMA5MajorE0ELSN_0ELNSM_8SaturateE0EEEEEENS4_6LayoutISC_NS5_IJNSA_ILi0EEESS_SS_EEEEENS5_IJNS4_10UnderscoreESV_SV_EEEEENS4_13SM90_TMA_LOADENS4_14ComposedLayoutINS4_7SwizzleILi1ELi4ELi3EEENS4_18smem_ptr_flag_bitsILi8EEENSR_INS5_IJNSA_ILi8EEESG_EEENS5_IJSG_SB_EEEEEEEvNS4_8identityESY_S18_vS19_EENS_8epilogue10collective18CollectiveEpilogueINS1B_23Sm100TmaWarpSpecializedILi4ELi2ELi64ELb0ELb0EEEJSH_NS5_IJNSR_ISE_SB_EENSR_INSA_ILi64EEESB_EEEEEaSI_aSI_NS1B_6fusion15FusionCallbacksIS1F_NS1K_17LinearCombinationIaiaiLNS_15FloatRoundStyleE2EEESH_S1J_JEEENS4_5SM1004TMEM4LOAD26SM100_TMEM_LOAD_32dp32b64xESY_NSZ_INS10_ILi2ELi4ELi3EEES13_NSR_INS5_IJS14_S1H_EEENS5_IJS1H_SB_EEEEEEENS4_39AutoVectorizingCopyWithAssumedAlignmentILi128EEENS4_14SM90_TMA_STOREES1Y_S20_S20_EEEvvEEEEvNT_6ParamsE,"aw",@nobits
	.sectionflags	@""
	.align	16
	.zero		1024


//--------------------- .nv.shared.reserved.0     --------------------------
	.section	.nv.shared.reserved.0,"aw",@nobits
	.weak		__nv_reservedSMEM_offset_0_alias
	.size		__nv_reservedSMEM_offset_0_alias, 0, 64
	.other		__nv_reservedSMEM_offset_0_alias,@"STO_CUDA_RESERVED_SHARED STV_DEFAULT"
__nv_reservedSMEM_offset_0_alias:
	.zero		0
.nv.shared.reserved.0:
	.zero		64
	.weak		__nv_reservedSMEM_tcgen05_partition
	.type		__nv_reservedSMEM_tcgen05_partition,@object
	.size		__nv_reservedSMEM_tcgen05_partition,(.L_0 - __nv_reservedSMEM_tcgen05_partition)
__nv_reservedSMEM_tcgen05_partition:
	.zero		32
.L_0:


//--------------------- .nv.global                --------------------------
	.section	.nv.global,"aw",@nobits
.nv.global:
	.type		_ZN40_INTERNAL_a4d29614_4_k_cu_6c3ce624_224684cute1_E,@object
	.size		_ZN40_INTERNAL_a4d29614_4_k_cu_6c3ce624_224684cute1_E,(_ZN40_INTERNAL_a4d29614_4_k_cu_6c3ce624_224684cuda3std3__45__cpo6cbeginE - _ZN40_INTERNAL_a4d29614_4_k_cu_6c3ce624_224684cute1_E)
_ZN40_INTERNAL_a4d29614_4_k_cu_6c3ce624_224684cute1_E:
	.zero		1
	.type		_ZN40_INTERNAL_a4d29614_4_k_cu_6c3ce624_224684cuda3std3__45__cpo6cbeginE,@object
	.size		_ZN40_INTERNAL_a4d29614_4_k_cu_6c3ce624_224684cuda3std3__45__cpo6cbeginE,(_ZN40_INTERNAL_a4d29614_4_k_cu_6c3ce624_224684cuda3std3__48in_placeE - _ZN40_INTERNAL_a4d29614_4_k_cu_6c3ce624_224684cuda3std3__45__cpo6cbeginE)
_ZN40_INTERNAL_a4d29614_4_k_cu_6c3ce624_224684cuda3std3__45__cpo6cbeginE:
	.zero		1
	.type		_ZN40_INTERNAL_a4d29614_4_k_cu_6c3ce624_224684cuda3std3__48in_placeE,@object
	.size		_ZN40_INTERNAL_a4d29614_4_k_cu_6c3ce624_224684cuda3std3__48in_placeE,(_ZN40_INTERNAL_a4d29614_4_k_cu_6c3ce624_224684cuda3std6ranges3__45__cpo9iter_moveE - _ZN40_INTERNAL_a4d29614_4_k_cu_6c3ce624_224684cuda3std3__48in_placeE)
_ZN40_INTERNAL_a4d29614_4_k_cu_6c3ce624_224684cuda3std3__48in_placeE:
	.zero		1
	.type		_ZN40_INTERNAL_a4d29614_4_k_cu_6c3ce624_224684cuda3std6ranges3__45__cpo9iter_moveE,@object
	.size		_ZN40_INTERNAL_a4d29614_4_k_cu_6c3ce624_224684cuda3std6ranges3__45__cpo9iter_moveE,(_ZN40_INTERNAL_a4d29614_4_k_cu_6c3ce624_224684cuda3std3__45__cpo5beginE - _ZN40_INTERNAL_a4d29614_4_k_cu_6c3ce624_224684cuda3std6ranges3__45__cpo9iter_moveE)
_ZN40_INTERNAL_a4d29614_4_k_cu_6c3ce624_224684cuda3std6ranges3__45__cpo9iter_moveE:
	.zero		1
	.type		_ZN40_INTERNAL_a4d29614_4_k_cu_6c3ce624_224684cuda3std3__45__cpo5beginE,@object
	.size		_ZN40_INTERNAL_a4d29614_4_k_cu_6c3ce624_224684cuda3std3__45__cpo5beginE,(_ZN40_INTERNAL_a4d29614_4_k_cu_6c3ce624_224684cuda3std3__442_GLOBAL__N__a4d29614_4_k_cu_6c3ce624_224686ignoreE - _ZN40_INTERNAL_a4d29614_4_k_cu_6c3ce624_224684cuda3std3__45__cpo5beginE)
_ZN40_INTERNAL_a4d29614_4_k_cu_6c3ce624_224684cuda3std3__45__cpo5beginE:
	.zero		1
	.type		_ZN40_INTERNAL_a4d29614_4_k_cu_6c3ce624_224684cuda3std3__442_GLOBAL__N__a4d29614_4_k_cu_6c3ce624_224686ignoreE,@object
	.size		_ZN40_INTERNAL_a4d29614_4_k_cu_6c3ce624_224684cuda3std3__442_GLOBAL__N__a4d29614_4_k_cu_6c3ce624_224686ignoreE,(_ZN40_INTERNAL_a4d29614_4_k_cu_6c3ce624_224684cute7productE - _ZN40_INTERNAL_a4d29614_4_k_cu_6c3ce624_224684cuda3std3__442_GLOBAL__N__a4d29614_4_k_cu_6c3ce624_224686ignoreE)
_ZN40_INTERNAL_a4d29614_4_k_cu_6c3ce624_224684cuda3std3__442_GLOBAL__N__a4d29614_4_k_cu_6c3ce624_224686ignoreE:
	.zero		1
	.type		_ZN40_INTERNAL_a4d29614_4_k_cu_6c3ce624_224684cute7productE,@object
	.size		_ZN40_INTERNAL_a4d29614_4_k_cu_6c3ce624_224684cute7productE,(_ZN40_INTERNAL_a4d29614_4_k_cu_6c3ce624_224684cuda3std3__45__cpo3endE - _ZN40_INTERNAL_a4d29614_4_k_cu_6c3ce624_224684cute7productE)
_ZN40_INTERNAL_a4d29614_4_k_cu_6c3ce624_224684cute7productE:
	.zero		1
	.type		_ZN40_INTERNAL_a4d29614_4_k_cu_6c3ce624_224684cuda3std3__45__cpo3endE,@object
	.size		_ZN40_INTERNAL_a4d29614_4_k_cu_6c3ce624_224684cuda3std3__45__cpo3endE,(_ZN40_INTERNAL_a4d29614_4_k_cu_6c3ce624_224684cuda3std3__419piecewise_constructE - _ZN40_INTERNAL_a4d29614_4_k_cu_6c3ce624_224684cuda3std3__45__cpo3endE)
_ZN40_INTERNAL_a4d29614_4_k_cu_6c3ce624_224684cuda3std3__45__cpo3endE:
	.zero		1
	.type		_ZN40_INTERNAL_a4d29614_4_k_cu_6c3ce624_224684cuda3std3__419piecewise_constructE,@object
	.size		_ZN40_INTERNAL_a4d29614_4_k_cu_6c3ce624_224684cuda3std3__419piecewise_constructE,(_ZN40_INTERNAL_a4d29614_4_k_cu_6c3ce624_224684cuda3std3__45__cpo4cendE - _ZN40_INTERNAL_a4d29614_4_k_cu_6c3ce624_224684cuda3std3__419piecewise_constructE)
_ZN40_INTERNAL_a4d29614_4_k_cu_6c3ce624_224684cuda3std3__419piecewise_constructE:
	.zero		1
	.type		_ZN40_INTERNAL_a4d29614_4_k_cu_6c3ce624_224684cuda3std3__45__cpo4cendE,@object
	.size		_ZN40_INTERNAL_a4d29614_4_k_cu_6c3ce624_224684cuda3std3__45__cpo4cendE,(_ZN40_INTERNAL_a4d29614_4_k_cu_6c3ce624_224684cuda3std6ranges3__45__cpo4swapE - _ZN40_INTERNAL_a4d29614_4_k_cu_6c3ce624_224684cuda3std3__45__cpo4cendE)
_ZN40_INTERNAL_a4d29614_4_k_cu_6c3ce624_224684cuda3std3__45__cpo4cendE:
	.zero		1
	.type		_ZN40_INTERNAL_a4d29614_4_k_cu_6c3ce624_224684cuda3std6ranges3__45__cpo4swapE,@object
	.size		_ZN40_INTERNAL_a4d29614_4_k_cu_6c3ce624_224684cuda3std6ranges3__45__cpo4swapE,(.L_11 - _ZN40_INTERNAL_a4d29614_4_k_cu_6c3ce624_224684cuda3std6ranges3__45__cpo4swapE)
_ZN40_INTERNAL_a4d29614_4_k_cu_6c3ce624_224684cuda3std6ranges3__45__cpo4swapE:
	.zero		1
.L_11:


//--------------------- .nv.constant0._ZN7cutlass13device_kernelINS_4gemm6kernel13GemmUniversalIN4cute5tupleIJiiiiEEENS1_10collective13CollectiveMmaINS1_35MainloopSm100TmaUmmaWarpSpecializedILi7ELi2ELi2ENS5_IJNS4_1CILi1EEESB_SB_EEEEENS5_IJNSA_ILi128EEENSA_ILi256EEENSA_ILi32EEEEEEaNS5_IJlSB_lEEEaSI_NS4_8TiledMMAINS4_8MMA_AtomIJNS4_15SM100_MMA_S8_SSIaaiLi128ELi256ELNS4_4UMMA5MajorE0ELSN_0ELNSM_8SaturateE0EEEEEENS4_6LayoutISC_NS5_IJNSA_ILi0EEESS_SS_EEEEENS5_IJNS4_10UnderscoreESV_SV_EEEEENS4_13SM90_TMA_LOADENS4_14ComposedLayoutINS4_7SwizzleILi1ELi4ELi3EEENS4_18smem_ptr_flag_bitsILi8EEENSR_INS5_IJNSA_ILi8EEESG_EEENS5_IJSG_SB_EEEEEEEvNS4_8identityESY_S18_vS19_EENS_8epilogue10collective18CollectiveEpilogueINS1B_23Sm100TmaWarpSpecializedILi4ELi2ELi64ELb0ELb0EEEJSH_NS5_IJNSR_ISE_SB_EENSR_INSA_ILi64EEESB_EEEEEaSI_aSI_NS1B_6fusion15FusionCallbacksIS1F_NS1K_17LinearCombinationIaiaiLNS_15FloatRoundStyleE2EEESH_S1J_JEEENS4_5SM1004TMEM4LOAD26SM100_TMEM_LOAD_32dp32b64xESY_NSZ_INS10_ILi2ELi4ELi3EEES13_NSR_INS5_IJS14_S1H_EEENS5_IJS1H_SB_EEEEEEENS4_39AutoVectorizingCopyWithAssumedAlignmentILi128EEENS4_14SM90_TMA_STOREES1Y_S20_S20_EEEvvEEEEvNT_6ParamsE --------------------------
	.section	.nv.constant0._ZN7cutlass13device_kernelINS_4gemm6kernel13GemmUniversalIN4cute5tupleIJiiiiEEENS1_10collective13CollectiveMmaINS1_35MainloopSm100TmaUmmaWarpSpecializedILi7ELi2ELi2ENS5_IJNS4_1CILi1EEESB_SB_EEEEENS5_IJNSA_ILi128EEENSA_ILi256EEENSA_ILi32EEEEEEaNS5_IJlSB_lEEEaSI_NS4_8TiledMMAINS4_8MMA_AtomIJNS4_15SM100_MMA_S8_SSIaaiLi128ELi256ELNS4_4UMMA5MajorE0ELSN_0ELNSM_8SaturateE0EEEEEENS4_6LayoutISC_NS5_IJNSA_ILi0EEESS_SS_EEEEENS5_IJNS4_10UnderscoreESV_SV_EEEEENS4_13SM90_TMA_LOADENS4_14ComposedLayoutINS4_7SwizzleILi1ELi4ELi3EEENS4_18smem_ptr_flag_bitsILi8EEENSR_INS5_IJNSA_ILi8EEESG_EEENS5_IJSG_SB_EEEEEEEvNS4_8identityESY_S18_vS19_EENS_8epilogue10collective18CollectiveEpilogueINS1B_23Sm100TmaWarpSpecializedILi4ELi2ELi64ELb0ELb0EEEJSH_NS5_IJNSR_ISE_SB_EENSR_INSA_ILi64EEESB_EEEEEaSI_aSI_NS1B_6fusion15FusionCallbacksIS1F_NS1K_17LinearCombinationIaiaiLNS_15FloatRoundStyleE2EEESH_S1J_JEEENS4_5SM1004TMEM4LOAD26SM100_TMEM_LOAD_32dp32b64xESY_NSZ_INS10_ILi2ELi4ELi3EEES13_NSR_INS5_IJS14_S1H_EEENS5_IJS1H_SB_EEEEEEENS4_39AutoVectorizingCopyWithAssumedAlignmentILi128EEENS4_14SM90_TMA_STOREES1Y_S20_S20_EEEvvEEEEvNT_6ParamsE,"a",@progbits
	.sectionflags	@""
	.align	4
.nv.constant0._ZN7cutlass13device_kernelINS_4gemm6kernel13GemmUniversalIN4cute5tupleIJiiiiEEENS1_10collective13CollectiveMmaINS1_35MainloopSm100TmaUmmaWarpSpecializedILi7ELi2ELi2ENS5_IJNS4_1CILi1EEESB_SB_EEEEENS5_IJNSA_ILi128EEENSA_ILi256EEENSA_ILi32EEEEEEaNS5_IJlSB_lEEEaSI_NS4_8TiledMMAINS4_8MMA_AtomIJNS4_15SM100_MMA_S8_SSIaaiLi128ELi256ELNS4_4UMMA5MajorE0ELSN_0ELNSM_8SaturateE0EEEEEENS4_6LayoutISC_NS5_IJNSA_ILi0EEESS_SS_EEEEENS5_IJNS4_10UnderscoreESV_SV_EEEEENS4_13SM90_TMA_LOADENS4_14ComposedLayoutINS4_7SwizzleILi1ELi4ELi3EEENS4_18smem_ptr_flag_bitsILi8EEENSR_INS5_IJNSA_ILi8EEESG_EEENS5_IJSG_SB_EEEEEEEvNS4_8identityESY_S18_vS19_EENS_8epilogue10collective18CollectiveEpilogueINS1B_23Sm100TmaWarpSpecializedILi4ELi2ELi64ELb0ELb0EEEJSH_NS5_IJNSR_ISE_SB_EENSR_INSA_ILi64EEESB_EEEEEaSI_aSI_NS1B_6fusion15FusionCallbacksIS1F_NS1K_17LinearCombinationIaiaiLNS_15FloatRoundStyleE2EEESH_S1J_JEEENS4_5SM1004TMEM4LOAD26SM100_TMEM_LOAD_32dp32b64xESY_NSZ_INS10_ILi2ELi4ELi3EEES13_NSR_INS5_IJS14_S1H_EEENS5_IJS1H_SB_EEEEEEENS4_39AutoVectorizingCopyWithAssumedAlignmentILi128EEENS4_14SM90_TMA_STOREES1Y_S20_S20_EEEvvEEEEvNT_6ParamsE:
	.zero		2944


//--------------------- SYMBOLS --------------------------

	.type		.nv.reservedSmem.offset0,@object
	.size		.nv.reservedSmem.offset0,0x4
	.type		.nv.reservedSmem.cap,@object
	.size		.nv.reservedSmem.cap,0x4
	.type		__assertfail,@function
